// auto-generated by cutlass_sweep.gemm — config: {"arch": "sm_100", "cluster_m": 2, "cluster_n": 2, "dtype": "fp16", "stages": 5, "tile_k": 32, "tile_m": 256, "tile_n": 128}
#include "cutlass/cutlass.h"
#include "cutlass/gemm/collective/collective_builder.hpp"
#include "cutlass/gemm/device/gemm_universal_adapter.h"
#include "cutlass/gemm/kernel/gemm_universal.hpp"
#include "cutlass/epilogue/collective/collective_builder.hpp"

using ElemA = cutlass::half_t;
using ElemB = cutlass::half_t;
using ElemCD = cutlass::half_t;
using Acc  = float;
using TileShape    = cute::Shape<cute::_256, cute::_128, cute::_32>;
using ClusterShape = cute::Shape<cute::_2, cute::_2, cute::_1>;

using CollectiveEpilogue = typename cutlass::epilogue::collective::CollectiveBuilder<
    cutlass::arch::Sm100, cutlass::arch::OpClassTensorOp,
    TileShape, ClusterShape,
    cutlass::epilogue::collective::EpilogueTileAuto,
    Acc, Acc,
    ElemCD, cutlass::layout::RowMajor, 128 / cutlass::sizeof_bits<ElemCD>::value,
    ElemCD, cutlass::layout::RowMajor, 128 / cutlass::sizeof_bits<ElemCD>::value,
    cutlass::epilogue::collective::EpilogueScheduleAuto
  >::CollectiveOp;

using CollectiveMainloop = typename cutlass::gemm::collective::CollectiveBuilder<
    cutlass::arch::Sm100, cutlass::arch::OpClassTensorOp,
    ElemA, cutlass::layout::RowMajor, 128 / cutlass::sizeof_bits<ElemA>::value,
    ElemB, cutlass::layout::ColumnMajor, 128 / cutlass::sizeof_bits<ElemB>::value,
    Acc,
    TileShape, ClusterShape,
    cutlass::gemm::collective::StageCount<5>,
    cutlass::gemm::collective::KernelScheduleAuto
  >::CollectiveOp;

using GemmKernel = cutlass::gemm::kernel::GemmUniversal<
    cute::Shape<int,int,int,int>,
    CollectiveMainloop,
    CollectiveEpilogue
>;
using Gemm = cutlass::gemm::device::GemmUniversalAdapter<GemmKernel>;

// Force the device kernel symbol into the cubin without needing a host main.
auto* _anchor = &cutlass::device_kernel<GemmKernel>;


// ===== COMPILED SASS (sm_100a) =====

	.target	sm_100a

	.elftype	@"ET_EXEC"


//--------------------- .note.nv.tkinfo           --------------------------
	.section	.note.nv.tkinfo,"",@"SHT_NOTE"
	.sectionflags	@"SHF_NOTE_NV_TKINFO"
	.tkinfo
        /*0018*/ 	.word	0x00000002
        /*0030*/ 	.string	""
        /*0030*/ 	.string	"ptxas"
        /*0030*/ 	.string	"Cuda compilation tools, release 13.0, V13.0.88"
        /*0030*/ 	.string	"Build cuda_13.0.r13.0/compiler.36424714_0"
        /*0030*/ 	.string	"-arch sm_100a -m 64 "



//--------------------- .note.nv.cuinfo           --------------------------
	.section	.note.nv.cuinfo,"",@"SHT_NOTE"
	.sectionflags	@"SHF_NOTE_NV_CUINFO"
        /*0018*/ 	.short	0x0002
        /*001a*/ 	.short	0x0064
        /*001c*/ 	.short	0x0082
	.zero		2


//--------------------- .nv.info                  --------------------------
	.section	.nv.info,"",@"SHT_CUDA_INFO"
	.align	4


	//----- nvinfo : EIATTR_REGCOUNT
	.align		4
        /*0000*/ 	.byte	0x04, 0x2f
        /*0002*/ 	.short	(.L_19 - .L_18)
	.align		4
.L_18:
        /*0004*/ 	.word	index@(_ZN7cutlass13device_kernelINS_4gemm6kernel13GemmUniversalIN4cute5tupleIJiiiiEEENS1_10collective13CollectiveMmaINS1_35MainloopSm100TmaUmmaWarpSpecializedILi5ELi2ELi4ENS5_IJNS4_1CILi2EEESB_NSA_ILi1EEEEEEEENS5_IJNSA_ILi256EEENSA_ILi128EEENSA_ILi32EEEEEENS_6half_tENS5_IJlSC_lEEESJ_SK_NS4_8TiledMMAINS4_8MMA_AtomIJNS4_26SM100_MMA_F16BF16_2x1SM_SSISJ_SJ_fLi256ELi128ELNS4_4UMMA5MajorE0ELSP_0ELNSO_7ScaleInE0ELSQ_0EEEEEENS4_6LayoutINS5_IJSC_SC_SC_EEENS5_IJNSA_ILi0EEESV_SV_EEEEENS5_IJNS4_10UnderscoreESY_SY_EEEEENS4_28SM100_TMA_2SM_LOAD_MULTICASTENS4_14ComposedLayoutINS4_7SwizzleILi2ELi4ELi3EEENS4_18smem_ptr_flag_bitsILi16EEENST_INS5_IJNSA_ILi8EEESH_EEENS5_IJSH_SC_EEEEEEEvNS4_8identityENS4_18SM100_TMA_2SM_LOADES1B_vS1C_EENS_8epilogue10collective18CollectiveEpilogueINS1F_23Sm100TmaWarpSpecializedILi4ELi2ELi32ELb1ELb0EEEJNS5_IJSG_SG_SH_EEENS5_IJNST_ISG_SC_EENST_ISH_SC_EEEEESJ_SK_SJ_SK_NS1F_6fusion15FusionCallbacksIS1J_NS1O_17LinearCombinationISJ_fSJ_fLNS_15FloatRoundStyleE2EEES1K_S1N_JEEENS4_5SM1004TMEM4LOAD26SM100_TMEM_LOAD_32dp32b32xENS4_13SM90_TMA_LOADES1B_NS4_39AutoVectorizingCopyWithAssumedAlignmentILi128EEENS4_14SM90_TMA_STOREES1B_S20_S20_EEEvvEEEEvNT_6ParamsE)
        /*0008*/ 	.word	0x00000076


	//----- nvinfo : EIATTR_FRAME_SIZE
	.align		4
.L_19:
        /*000c*/ 	.byte	0x04, 0x11
        /*000e*/ 	.short	(.L_21 - .L_20)
	.align		4
.L_20:
        /*0010*/ 	.word	index@($__internal_2_$__cuda_sm10x_tcgen05_guardrail_trap_unallocated_columns_being_dealloced)
        /*0014*/ 	.word	0x00000000


	//----- nvinfo : EIATTR_FRAME_SIZE
	.align		4
.L_21:
        /*0018*/ 	.byte	0x04, 0x11
        /*001a*/ 	.short	(.L_23 - .L_22)
	.align		4
.L_22:
        /*001c*/ 	.word	index@($__internal_1_$__cuda_sm10x_tcgen05_guardrail_trap_phase_invalid_during_alloc)
        /*0020*/ 	.word	0x00000000


	//----- nvinfo : EIATTR_FRAME_SIZE
	.align		4
.L_23:
        /*0024*/ 	.byte	0x04, 0x11
        /*0026*/ 	.short	(.L_25 - .L_24)
	.align		4
.L_24:
        /*0028*/ 	.word	index@($__internal_0_$__cuda_sm10x_tcgen05_guardrail_trap_col_being_dealloced_not_returned_by_alloc)
        /*002c*/ 	.word	0x00000000


	//----- nvinfo : EIATTR_FRAME_SIZE
	.align		4
.L_25:
        /*0030*/ 	.byte	0x04, 0x11
        /*0032*/ 	.short	(.L_27 - .L_26)
	.align		4
.L_26:
        /*0034*/ 	.word	index@(_ZN7cutlass13device_kernelINS_4gemm6kernel13GemmUniversalIN4cute5tupleIJiiiiEEENS1_10collective13CollectiveMmaINS1_35MainloopSm100TmaUmmaWarpSpecializedILi5ELi2ELi4ENS5_IJNS4_1CILi2EEESB_NSA_ILi1EEEEEEEENS5_IJNSA_ILi256EEENSA_ILi128EEENSA_ILi32EEEEEENS_6half_tENS5_IJlSC_lEEESJ_SK_NS4_8TiledMMAINS4_8MMA_AtomIJNS4_26SM100_MMA_F16BF16_2x1SM_SSISJ_SJ_fLi256ELi128ELNS4_4UMMA5MajorE0ELSP_0ELNSO_7ScaleInE0ELSQ_0EEEEEENS4_6LayoutINS5_IJSC_SC_SC_EEENS5_IJNSA_ILi0EEESV_SV_EEEEENS5_IJNS4_10UnderscoreESY_SY_EEEEENS4_28SM100_TMA_2SM_LOAD_MULTICASTENS4_14ComposedLayoutINS4_7SwizzleILi2ELi4ELi3EEENS4_18smem_ptr_flag_bitsILi16EEENST_INS5_IJNSA_ILi8EEESH_EEENS5_IJSH_SC_EEEEEEEvNS4_8identityENS4_18SM100_TMA_2SM_LOADES1B_vS1C_EENS_8epilogue10collective18CollectiveEpilogueINS1F_23Sm100TmaWarpSpecializedILi4ELi2ELi32ELb1ELb0EEEJNS5_IJSG_SG_SH_EEENS5_IJNST_ISG_SC_EENST_ISH_SC_EEEEESJ_SK_SJ_SK_NS1F_6fusion15FusionCallbacksIS1J_NS1O_17LinearCombinationISJ_fSJ_fLNS_15FloatRoundStyleE2EEES1K_S1N_JEEENS4_5SM1004TMEM4LOAD26SM100_TMEM_LOAD_32dp32b32xENS4_13SM90_TMA_LOADES1B_NS4_39AutoVectorizingCopyWithAssumedAlignmentILi128EEENS4_14SM90_TMA_STOREES1B_S20_S20_EEEvvEEEEvNT_6ParamsE)
        /*0038*/ 	.word	0x00000000


	//----- nvinfo : EIATTR_MIN_STACK_SIZE
	.align		4
.L_27:
        /*003c*/ 	.byte	0x04, 0x12
        /*003e*/ 	.short	(.L_29 - .L_28)
	.align		4
.L_28:
        /*0040*/ 	.word	index@(_ZN7cutlass13device_kernelINS_4gemm6kernel13GemmUniversalIN4cute5tupleIJiiiiEEENS1_10collective13CollectiveMmaINS1_35MainloopSm100TmaUmmaWarpSpecializedILi5ELi2ELi4ENS5_IJNS4_1CILi2EEESB_NSA_ILi1EEEEEEEENS5_IJNSA_ILi256EEENSA_ILi128EEENSA_ILi32EEEEEENS_6half_tENS5_IJlSC_lEEESJ_SK_NS4_8TiledMMAINS4_8MMA_AtomIJNS4_26SM100_MMA_F16BF16_2x1SM_SSISJ_SJ_fLi256ELi128ELNS4_4UMMA5MajorE0ELSP_0ELNSO_7ScaleInE0ELSQ_0EEEEEENS4_6LayoutINS5_IJSC_SC_SC_EEENS5_IJNSA_ILi0EEESV_SV_EEEEENS5_IJNS4_10UnderscoreESY_SY_EEEEENS4_28SM100_TMA_2SM_LOAD_MULTICASTENS4_14ComposedLayoutINS4_7SwizzleILi2ELi4ELi3EEENS4_18smem_ptr_flag_bitsILi16EEENST_INS5_IJNSA_ILi8EEESH_EEENS5_IJSH_SC_EEEEEEEvNS4_8identityENS4_18SM100_TMA_2SM_LOADES1B_vS1C_EENS_8epilogue10collective18CollectiveEpilogueINS1F_23Sm100TmaWarpSpecializedILi4ELi2ELi32ELb1ELb0EEEJNS5_IJSG_SG_SH_EEENS5_IJNST_ISG_SC_EENST_ISH_SC_EEEEESJ_SK_SJ_SK_NS1F_6fusion15FusionCallbacksIS1J_NS1O_17LinearCombinationISJ_fSJ_fLNS_15FloatRoundStyleE2EEES1K_S1N_JEEENS4_5SM1004TMEM4LOAD26SM100_TMEM_LOAD_32dp32b32xENS4_13SM90_TMA_LOADES1B_NS4_39AutoVectorizingCopyWithAssumedAlignmentILi128EEENS4_14SM90_TMA_STOREES1B_S20_S20_EEEvvEEEEvNT_6ParamsE)
        /*0044*/ 	.word	0x00000000
.L_29:


//--------------------- .nv.compat                --------------------------
	.section	.nv.compat,"",@"SHT_CUDA_COMPAT_INFO"
	.align	4
        /*0000*/ 	.byte	0x02, 0x09, 0x01, 0x00, 0x02, 0x02, 0x02, 0x00, 0x02, 0x05, 0x05, 0x00, 0x03, 0x07, 0x01, 0x01
        /*0010*/ 	.byte	0x02, 0x03, 0x01, 0x00, 0x02, 0x06, 0x01, 0x00, 0x04, 0x0b, 0x08, 0x00, 0x09, 0x00, 0x00, 0x00
        /*0020*/ 	.byte	0x00, 0x00, 0x00, 0x00


//--------------------- .nv.info._ZN7cutlass13device_kernelINS_4gemm6kernel13GemmUniversalIN4cute5tupleIJiiiiEEENS1_10collective13CollectiveMmaINS1_35MainloopSm100TmaUmmaWarpSpecializedILi5ELi2ELi4ENS5_IJNS4_1CILi2EEESB_NSA_ILi1EEEEEEEENS5_IJNSA_ILi256EEENSA_ILi128EEENSA_ILi32EEEEEENS_6half_tENS5_IJlSC_lEEESJ_SK_NS4_8TiledMMAINS4_8MMA_AtomIJNS4_26SM100_MMA_F16BF16_2x1SM_SSISJ_SJ_fLi256ELi128ELNS4_4UMMA5MajorE0ELSP_0ELNSO_7ScaleInE0ELSQ_0EEEEEENS4_6LayoutINS5_IJSC_SC_SC_EEENS5_IJNSA_ILi0EEESV_SV_EEEEENS5_IJNS4_10UnderscoreESY_SY_EEEEENS4_28SM100_TMA_2SM_LOAD_MULTICASTENS4_14ComposedLayoutINS4_7SwizzleILi2ELi4ELi3EEENS4_18smem_ptr_flag_bitsILi16EEENST_INS5_IJNSA_ILi8EEESH_EEENS5_IJSH_SC_EEEEEEEvNS4_8identityENS4_18SM100_TMA_2SM_LOADES1B_vS1C_EENS_8epilogue10collective18CollectiveEpilogueINS1F_23Sm100TmaWarpSpecializedILi4ELi2ELi32ELb1ELb0EEEJNS5_IJSG_SG_SH_EEENS5_IJNST_ISG_SC_EENST_ISH_SC_EEEEESJ_SK_SJ_SK_NS1F_6fusion15FusionCallbacksIS1J_NS1O_17LinearCombinationISJ_fSJ_fLNS_15FloatRoundStyleE2EEES1K_S1N_JEEENS4_5SM1004TMEM4LOAD26SM100_TMEM_LOAD_32dp32b32xENS4_13SM90_TMA_LOADES1B_NS4_39AutoVectorizingCopyWithAssumedAlignmentILi128EEENS4_14SM90_TMA_STOREES1B_S20_S20_EEEvvEEEEvNT_6ParamsE --------------------------
	.section	.nv.info._ZN7cutlass13device_kernelINS_4gemm6kernel13GemmUniversalIN4cute5tupleIJiiiiEEENS1_10collective13CollectiveMmaINS1_35MainloopSm100TmaUmmaWarpSpecializedILi5ELi2ELi4ENS5_IJNS4_1CILi2EEESB_NSA_ILi1EEEEEEEENS5_IJNSA_ILi256EEENSA_ILi128EEENSA_ILi32EEEEEENS_6half_tENS5_IJlSC_lEEESJ_SK_NS4_8TiledMMAINS4_8MMA_AtomIJNS4_26SM100_MMA_F16BF16_2x1SM_SSISJ_SJ_fLi256ELi128ELNS4_4UMMA5MajorE0ELSP_0ELNSO_7ScaleInE0ELSQ_0EEEEEENS4_6LayoutINS5_IJSC_SC_SC_EEENS5_IJNSA_ILi0EEESV_SV_EEEEENS5_IJNS4_10UnderscoreESY_SY_EEEEENS4_28SM100_TMA_2SM_LOAD_MULTICASTENS4_14ComposedLayoutINS4_7SwizzleILi2ELi4ELi3EEENS4_18smem_ptr_flag_bitsILi16EEENST_INS5_IJNSA_ILi8EEESH_EEENS5_IJSH_SC_EEEEEEEvNS4_8identityENS4_18SM100_TMA_2SM_LOADES1B_vS1C_EENS_8epilogue10collective18CollectiveEpilogueINS1F_23Sm100TmaWarpSpecializedILi4ELi2ELi32ELb1ELb0EEEJNS5_IJSG_SG_SH_EEENS5_IJNST_ISG_SC_EENST_ISH_SC_EEEEESJ_SK_SJ_SK_NS1F_6fusion15FusionCallbacksIS1J_NS1O_17LinearCombinationISJ_fSJ_fLNS_15FloatRoundStyleE2EEES1K_S1N_JEEENS4_5SM1004TMEM4LOAD26SM100_TMEM_LOAD_32dp32b32xENS4_13SM90_TMA_LOADES1B_NS4_39AutoVectorizingCopyWithAssumedAlignmentILi128EEENS4_14SM90_TMA_STOREES1B_S20_S20_EEEvvEEEEvNT_6ParamsE,"",@"SHT_CUDA_INFO"
	.sectionflags	@""
	.align	4


	//----- nvinfo : EIATTR_CUDA_API_VERSION
	.align		4
        /*0000*/ 	.byte	0x04, 0x37
        /*0002*/ 	.short	(.L_31 - .L_30)
.L_30:
        /*0004*/ 	.word	0x00000082


	//----- nvinfo : EIATTR_KPARAM_INFO
	.align		4
.L_31:
        /*0008*/ 	.byte	0x04, 0x17
        /*000a*/ 	.short	(.L_33 - .L_32)
.L_32:
        /*000c*/ 	.word	0x00000000
        /*0010*/ 	.short	0x0000
        /*0012*/ 	.short	0x0000
        /*0014*/ 	.byte	0x00, 0xf0, 0x01, 0x20


	//----- nvinfo : EIATTR_AT_ENTRY_FRAGMENTS
	.align		4
.L_33:
        /*0018*/ 	.byte	0x04, 0x4f
        /*001a*/ 	.short	(.L_35 - .L_34)


	//   ....[0]....
.L_34:
        /*001c*/ 	.word	0x00000007


	//----- nvinfo : EIATTR_RESERVED_SMEM_USED
	.align		4
.L_35:
        /*0020*/ 	.byte	0x01, 0x41
	.zero		2


	//----- nvinfo : EIATTR_SPARSE_MMA_MASK
	.align		4
        /*0024*/ 	.byte	0x03, 0x50
        /*0026*/ 	.short	0x0000


	//----- nvinfo : EIATTR_TCGEN05_2CTA_USED
	.align		4
        /*0028*/ 	.byte	0x01, 0x52
	.zero		2


	//----- nvinfo : EIATTR_MAXREG_COUNT
	.align		4
        /*002c*/ 	.byte	0x03, 0x1b
        /*002e*/ 	.short	0x00ff


	//----- nvinfo : EIATTR_NUM_BARRIERS
	.align		4
        /*0030*/ 	.byte	0x02, 0x4c
        /*0032*/ 	.byte	0x07
	.zero		1


	//----- nvinfo : EIATTR_EXTERNS
	.align		4
        /*0034*/ 	.byte	0x04, 0x0f
        /*0036*/ 	.short	(.L_37 - .L_36)


	//   ....[0]....
	.align		4
.L_36:
        /*0038*/ 	.word	index@(__assertfail)


	//----- nvinfo : EIATTR_MERCURY_ISA_VERSION
	.align		4
.L_37:
        /*003c*/ 	.byte	0x03, 0x5f
        /*003e*/ 	.short	0x0101


	//----- nvinfo : EIATTR_INT_WARP_WIDE_INSTR_OFFSETS
	.align		4
        /*0040*/ 	.byte	0x04, 0x31
        /*0042*/ 	.short	(.L_39 - .L_38)


	//   ....[0]....
.L_38:
        /*0044*/ 	.word	0x00000e00


	//   ....[1]....
        /*0048*/ 	.word	0x00000eb0


	//   ....[2]....
        /*004c*/ 	.word	0x00004380


	//   ....[3]....
        /*0050*/ 	.word	0x000043a0


	//   ....[4]....
        /*0054*/ 	.word	0x000043d0


	//   ....[5]....
        /*0058*/ 	.word	0x00004f50


	//   ....[6]....
        /*005c*/ 	.word	0x00004fc0


	//   ....[7]....
        /*0060*/ 	.word	0x00005090


	//   ....[8]....
        /*0064*/ 	.word	0x00005110


	//   ....[9]....
        /*0068*/ 	.word	0x00005200


	//   ....[10]....
        /*006c*/ 	.word	0x00005280


	//   ....[11]....
        /*0070*/ 	.word	0x00005360


	//   ....[12]....
        /*0074*/ 	.word	0x00005410


	//----- nvinfo : EIATTR_COOP_GROUP_MASK_REGIDS
	.align		4
.L_39:
        /*0078*/ 	.byte	0x04, 0x29
        /*007a*/ 	.short	(.L_41 - .L_40)


	//   ....[0]....
.L_40:
        /*007c*/ 	.word	0xffffffff


	//   ....[1]....
        /*0080*/ 	.word	0xffffffff


	//   ....[2]....
        /*0084*/ 	.word	0xffffffff


	//   ....[3]....
        /*0088*/ 	.word	0xffffffff


	//   ....[4]....
        /*008c*/ 	.word	0xffffffff


	//   ....[5]....
        /*0090*/ 	.word	0xffffffff


	//   ....[6]....
        /*0094*/ 	.word	0xffffffff


	//   ....[7]....
        /*0098*/ 	.word	0xffffffff


	//   ....[8]....
        /*009c*/ 	.word	0xffffffff


	//   ....[9]....
        /*00a0*/ 	.word	0xffffffff


	//   ....[10]....
        /*00a4*/ 	.word	0xffffffff


	//   ....[11]....
        /*00a8*/ 	.word	0xffffffff


	//   ....[12]....
        /*00ac*/ 	.word	0xffffffff


	//   ....[13]....
        /*00b0*/ 	.word	0xffffffff


	//----- nvinfo : EIATTR_COOP_GROUP_INSTR_OFFSETS
	.align		4
.L_41:
        /*00b4*/ 	.byte	0x04, 0x28
        /*00b6*/ 	.short	(.L_43 - .L_42)


	//   ....[0]....
.L_42:
        /*00b8*/ 	.word	0x000000b0


	//   ....[1]....
        /*00bc*/ 	.word	0x00000520


	//   ....[2]....
        /*00c0*/ 	.word	0x00000710


	//   ....[3]....
        /*00c4*/ 	.word	0x000008b0


	//   ....[4]....
        /*00c8*/ 	.word	0x000009b0


	//   ....[5]....
        /*00cc*/ 	.word	0x00000b20


	//   ....[6]....
        /*00d0*/ 	.word	0x00000cc0


	//   ....[7]....
        /*00d4*/ 	.word	0x00000f20


	//   ....[8]....
        /*00d8*/ 	.word	0x000022c0


	//   ....[9]....
        /*00dc*/ 	.word	0x00003240


	//   ....[10]....
        /*00e0*/ 	.word	0x00003710


	//   ....[11]....
        /*00e4*/ 	.word	0x00003740


	//   ....[12]....
        /*00e8*/ 	.word	0x00004280


	//   ....[13]....
        /*00ec*/ 	.word	0x00004490


	//----- nvinfo : EIATTR_VRC_CTA_INIT_COUNT
	.align		4
.L_43:
        /*00f0*/ 	.byte	0x02, 0x4a
        /*00f2*/ 	.byte	0x80
	.zero		1


	//----- nvinfo : EIATTR_SYSCALL_OFFSETS
	.align		4
        /*00f4*/ 	.byte	0x04, 0x46
        /*00f6*/ 	.short	(.L_45 - .L_44)


	//   ....[0]....
.L_44:
        /*00f8*/ 	.word	0x00006070


	//   ....[1]....
        /*00fc*/ 	.word	0x00006160


	//   ....[2]....
        /*0100*/ 	.word	0x00006900


	//   ....[3]....
        /*0104*/ 	.word	0x00007580


	//   ....[4]....
        /*0108*/ 	.word	0x000081e0


	//   ....[5]....
        /*010c*/ 	.word	0x00008e30


	//----- nvinfo : EIATTR_MBARRIER_INSTR_OFFSETS
	.align		4
.L_45:
        /*0110*/ 	.byte	0x04, 0x39
        /*0112*/ 	.short	(.L_47 - .L_46)


	//   ....[0]....
.L_46:
        /*0114*/ 	.word	0x00000660
        /*0118*/ 	.word	0x000000ff
        /*011c*/ 	.word	0x00000000
        /*0120*/ 	.short	0x0100
        /*0122*/ 	.byte	0x04
	.zero		1


	//   ....[1]....
        /*0124*/ 	.word	0x00000670
        /*0128*/ 	.word	0x000000ff
        /*012c*/ 	.word	0x00000028
        /*0130*/ 	.short	0x0100
        /*0132*/ 	.byte	0x04
	.zero		1


	//   ....[2]....
        /*0134*/ 	.word	0x00000680
        /*0138*/ 	.word	0x000000ff
        /*013c*/ 	.word	0x00000008
        /*0140*/ 	.short	0x0100
        /*0142*/ 	.byte	0x04
	.zero		1


	//   ....[3]....
        /*0144*/ 	.word	0x00000690
        /*0148*/ 	.word	0x000000ff
        /*014c*/ 	.word	0x00000030
        /*0150*/ 	.short	0x0100
        /*0152*/ 	.byte	0x04
	.zero		1


	//   ....[4]....
        /*0154*/ 	.word	0x000006a0
        /*0158*/ 	.word	0x000000ff
        /*015c*/ 	.word	0x00000010
        /*0160*/ 	.short	0x0100
        /*0162*/ 	.byte	0x04
	.zero		1


	//   ....[5]....
        /*0164*/ 	.word	0x000006b0
        /*0168*/ 	.word	0x000000ff
        /*016c*/ 	.word	0x00000038
        /*0170*/ 	.short	0x0100
        /*0172*/ 	.byte	0x04
	.zero		1


	//   ....[6]....
        /*0174*/ 	.word	0x000006c0
        /*0178*/ 	.word	0x000000ff
        /*017c*/ 	.word	0x00000018
        /*0180*/ 	.short	0x0100
        /*0182*/ 	.byte	0x04
	.zero		1


	//   ....[7]....
        /*0184*/ 	.word	0x000006d0
        /*0188*/ 	.word	0x000000ff
        /*018c*/ 	.word	0x00000040
        /*0190*/ 	.short	0x0100
        /*0192*/ 	.byte	0x04
	.zero		1


	//   ....[8]....
        /*0194*/ 	.word	0x000006e0
        /*0198*/ 	.word	0x000000ff
        /*019c*/ 	.word	0x00000020
        /*01a0*/ 	.short	0x0100
        /*01a2*/ 	.byte	0x04
	.zero		1


	//   ....[9]....
        /*01a4*/ 	.word	0x000006f0
        /*01a8*/ 	.word	0x000000ff
        /*01ac*/ 	.word	0x00000048
        /*01b0*/ 	.short	0x0100
        /*01b2*/ 	.byte	0x04
	.zero		1


	//   ....[10]....
        /*01b4*/ 	.word	0x00000820
        /*01b8*/ 	.word	0x000000ff
        /*01bc*/ 	.word	0x00000050
        /*01c0*/ 	.short	0x0100
        /*01c2*/ 	.byte	0x04
	.zero		1


	//   ....[11]....
        /*01c4*/ 	.word	0x00000830
        /*01c8*/ 	.word	0x000000ff
        /*01cc*/ 	.word	0x00000070
        /*01d0*/ 	.short	0x0100
        /*01d2*/ 	.byte	0x04
	.zero		1


	//   ....[12]....
        /*01d4*/ 	.word	0x00000840
        /*01d8*/ 	.word	0x000000ff
        /*01dc*/ 	.word	0x00000058
        /*01e0*/ 	.short	0x0100
        /*01e2*/ 	.byte	0x04
	.zero		1


	//   ....[13]....
        /*01e4*/ 	.word	0x00000850
        /*01e8*/ 	.word	0x000000ff
        /*01ec*/ 	.word	0x00000078
        /*01f0*/ 	.short	0x0100
        /*01f2*/ 	.byte	0x04
	.zero		1


	//   ....[14]....
        /*01f4*/ 	.word	0x00000860
        /*01f8*/ 	.word	0x000000ff
        /*01fc*/ 	.word	0x00000060
        /*0200*/ 	.short	0x0100
        /*0202*/ 	.byte	0x04
	.zero		1


	//   ....[15]....
        /*0204*/ 	.word	0x00000870
        /*0208*/ 	.word	0x000000ff
        /*020c*/ 	.word	0x00000080
        /*0210*/ 	.short	0x0100
        /*0212*/ 	.byte	0x04
	.zero		1


	//   ....[16]....
        /*0214*/ 	.word	0x00000880
        /*0218*/ 	.word	0x000000ff
        /*021c*/ 	.word	0x00000068
        /*0220*/ 	.short	0x0100
        /*0222*/ 	.byte	0x04
	.zero		1


	//   ....[17]....
        /*0224*/ 	.word	0x00000890
        /*0228*/ 	.word	0x000000ff
        /*022c*/ 	.word	0x00000088
        /*0230*/ 	.short	0x0100
        /*0232*/ 	.byte	0x04
	.zero		1


	//   ....[18]....
        /*0234*/ 	.word	0x00000980
        /*0238*/ 	.word	0x000000ff
        /*023c*/ 	.word	0x00000090
        /*0240*/ 	.short	0x0100
        /*0242*/ 	.byte	0x06
	.zero		1


	//   ....[19]....
        /*0244*/ 	.word	0x00000990
        /*0248*/ 	.word	0x000000ff
        /*024c*/ 	.word	0x00000098
        /*0250*/ 	.short	0x0100
        /*0252*/ 	.byte	0x06
	.zero		1


	//   ....[20]....
        /*0254*/ 	.word	0x00000ad0
        /*0258*/ 	.word	0x000000ff
        /*025c*/ 	.word	0x000000a0
        /*0260*/ 	.short	0x0100
        /*0262*/ 	.byte	0x06
	.zero		1


	//   ....[21]....
        /*0264*/ 	.word	0x00000ae0
        /*0268*/ 	.word	0x000000ff
        /*026c*/ 	.word	0x000000b0
        /*0270*/ 	.short	0x0100
        /*0272*/ 	.byte	0x06
	.zero		1


	//   ....[22]....
        /*0274*/ 	.word	0x00000af0
        /*0278*/ 	.word	0x000000ff
        /*027c*/ 	.word	0x000000a8
        /*0280*/ 	.short	0x0100
        /*0282*/ 	.byte	0x06
	.zero		1


	//   ....[23]....
        /*0284*/ 	.word	0x00000b00
        /*0288*/ 	.word	0x000000ff
        /*028c*/ 	.word	0x000000b8
        /*0290*/ 	.short	0x0100
        /*0292*/ 	.byte	0x06
	.zero		1


	//   ....[24]....
        /*0294*/ 	.word	0x00000c30
        /*0298*/ 	.word	0x000000ff
        /*029c*/ 	.word	0x000000c0
        /*02a0*/ 	.short	0x0100
        /*02a2*/ 	.byte	0x04
	.zero		1


	//   ....[25]....
        /*02a4*/ 	.word	0x00000c40
        /*02a8*/ 	.word	0x000000ff
        /*02ac*/ 	.word	0x000000e0
        /*02b0*/ 	.short	0x0100
        /*02b2*/ 	.byte	0x04
	.zero		1


	//   ....[26]....
        /*02b4*/ 	.word	0x00000c50
        /*02b8*/ 	.word	0x000000ff
        /*02bc*/ 	.word	0x000000c8
        /*02c0*/ 	.short	0x0100
        /*02c2*/ 	.byte	0x04
	.zero		1


	//   ....[27]....
        /*02c4*/ 	.word	0x00000c60
        /*02c8*/ 	.word	0x000000ff
        /*02cc*/ 	.word	0x000000e8
        /*02d0*/ 	.short	0x0100
        /*02d2*/ 	.byte	0x04
	.zero		1


	//   ....[28]....
        /*02d4*/ 	.word	0x00000c70
        /*02d8*/ 	.word	0x000000ff
        /*02dc*/ 	.word	0x000000d0
        /*02e0*/ 	.short	0x0100
        /*02e2*/ 	.byte	0x04
	.zero		1


	//   ....[29]....
        /*02e4*/ 	.word	0x00000c80
        /*02e8*/ 	.word	0x000000ff
        /*02ec*/ 	.word	0x000000f0
        /*02f0*/ 	.short	0x0100
        /*02f2*/ 	.byte	0x04
	.zero		1


	//   ....[30]....
        /*02f4*/ 	.word	0x00000c90
        /*02f8*/ 	.word	0x000000ff
        /*02fc*/ 	.word	0x000000d8
        /*0300*/ 	.short	0x0100
        /*0302*/ 	.byte	0x04
	.zero		1


	//   ....[31]....
        /*0304*/ 	.word	0x00000ca0
        /*0308*/ 	.word	0x000000ff
        /*030c*/ 	.word	0x000000f8
        /*0310*/ 	.short	0x0100
        /*0312*/ 	.byte	0x04
	.zero		1


	//   ....[32]....
        /*0314*/ 	.word	0x00000da0
        /*0318*/ 	.word	0x000000ff
        /*031c*/ 	.word	0x00000100
        /*0320*/ 	.short	0x0100
        /*0322*/ 	.byte	0x04
	.zero		1


	//   ....[33]....
        /*0324*/ 	.word	0x00000db0
        /*0328*/ 	.word	0x000000ff
        /*032c*/ 	.word	0x00000110
        /*0330*/ 	.short	0x0100
        /*0332*/ 	.byte	0x04
	.zero		1


	//   ....[34]....
        /*0334*/ 	.word	0x00000dc0
        /*0338*/ 	.word	0x000000ff
        /*033c*/ 	.word	0x00000108
        /*0340*/ 	.short	0x0100
        /*0342*/ 	.byte	0x04
	.zero		1


	//   ....[35]....
        /*0344*/ 	.word	0x00000dd0
        /*0348*/ 	.word	0x000000ff
        /*034c*/ 	.word	0x00000118
        /*0350*/ 	.short	0x0100
        /*0352*/ 	.byte	0x04
	.zero		1


	//   ....[36]....
        /*0354*/ 	.word	0x00000ed0
        /*0358*/ 	.word	0x000000ff
        /*035c*/ 	.word	0x00000120
        /*0360*/ 	.short	0x0100
        /*0362*/ 	.byte	0x06
	.zero		1


	//   ....[37]....
        /*0364*/ 	.word	0x00001b00
        /*0368*/ 	.word	0x00000000
        /*036c*/ 	.word	0x00000110
        /*0370*/ 	.short	0x010a
        /*0372*/ 	.byte	0xff
	.zero		1


	//   ....[38]....
        /*0374*/ 	.word	0x00001b20
        /*0378*/ 	.word	0x00000000
        /*037c*/ 	.word	0x00000100
        /*0380*/ 	.short	0x0101
        /*0382*/ 	.byte	0xff
	.zero		1


	//   ....[39]....
        /*0384*/ 	.word	0x00001bd0
        /*0388*/ 	.word	0x000000ff
        /*038c*/ 	.word	0x00000028
        /*0390*/ 	.short	0x010a
        /*0392*/ 	.byte	0x04
	.zero		1


	//   ....[40]....
        /*0394*/ 	.word	0x00001ca0
        /*0398*/ 	.word	0x000000ff
        /*039c*/ 	.word	0x00000028
        /*03a0*/ 	.short	0x010a
        /*03a2*/ 	.byte	0x21
	.zero		1


	//   ....[41]....
        /*03a4*/ 	.word	0x00001e50
        /*03a8*/ 	.word	0x000000ff
        /*03ac*/ 	.word	0x00000028
        /*03b0*/ 	.short	0x010a
        /*03b2*/ 	.byte	0x05
	.zero		1


	//   ....[42]....
        /*03b4*/ 	.word	0x00001f70
        /*03b8*/ 	.word	0x000000ff
        /*03bc*/ 	.word	0x00000098
        /*03c0*/ 	.short	0x0101
        /*03c2*/ 	.byte	0x0d
	.zero		1


	//   ....[43]....
        /*03c4*/ 	.word	0x00001f90
        /*03c8*/ 	.word	0x000000ff
        /*03cc*/ 	.word	0x00000028
        /*03d0*/ 	.short	0x010a
        /*03d2*/ 	.byte	0x04
	.zero		1


	//   ....[44]....
        /*03d4*/ 	.word	0x00002010
        /*03d8*/ 	.word	0x000000ff
        /*03dc*/ 	.word	0x00000028
        /*03e0*/ 	.short	0x010a
        /*03e2*/ 	.byte	0x11
	.zero		1


	//   ....[45]....
        /*03e4*/ 	.word	0x000021b0
        /*03e8*/ 	.word	0x000000ff
        /*03ec*/ 	.word	0x00000028
        /*03f0*/ 	.short	0x010a
        /*03f2*/ 	.byte	0x05
	.zero		1


	//   ....[46]....
        /*03f4*/ 	.word	0x000022f0
        /*03f8*/ 	.word	0x00000003
        /*03fc*/ 	.word	0x000000a0
        /*0400*/ 	.short	0x010a
        /*0402*/ 	.byte	0xff
	.zero		1


	//   ....[47]....
        /*0404*/ 	.word	0x00002440
        /*0408*/ 	.word	0x00000000
        /*040c*/ 	.word	0x00000000
        /*0410*/ 	.short	0x0101
        /*0412*/ 	.byte	0xff
	.zero		1


	//   ....[48]....
        /*0414*/ 	.word	0x00002a00
        /*0418*/ 	.word	0x000000ff
        /*041c*/ 	.word	0x00000000
        /*0420*/ 	.short	0x010a
        /*0422*/ 	.byte	0x04
	.zero		1


	//   ....[49]....
        /*0424*/ 	.word	0x00002a90
        /*0428*/ 	.word	0x000000ff
        /*042c*/ 	.word	0x00000000
        /*0430*/ 	.short	0x010a
        /*0432*/ 	.byte	0x05
	.zero		1


	//   ....[50]....
        /*0434*/ 	.word	0x00002b20
        /*0438*/ 	.word	0x000000ff
        /*043c*/ 	.word	0x00000000
        /*0440*/ 	.short	0x010a
        /*0442*/ 	.byte	0x05
	.zero		1


	//   ....[51]....
        /*0444*/ 	.word	0x00002bb0
        /*0448*/ 	.word	0x000000ff
        /*044c*/ 	.word	0x00000000
        /*0450*/ 	.short	0x010a
        /*0452*/ 	.byte	0x05
	.zero		1


	//   ....[52]....
        /*0454*/ 	.word	0x00002c50
        /*0458*/ 	.word	0x00000000
        /*045c*/ 	.word	0x00000000
        /*0460*/ 	.short	0x010a
        /*0462*/ 	.byte	0xff
	.zero		1


	//   ....[53]....
        /*0464*/ 	.word	0x00002d90
        /*0468*/ 	.word	0x00000000
        /*046c*/ 	.word	0x00000100
        /*0470*/ 	.short	0x010a
        /*0472*/ 	.byte	0xff
	.zero		1


	//   ....[54]....
        /*0474*/ 	.word	0x00002e00
        /*0478*/ 	.word	0x00000004
        /*047c*/ 	.word	0x00000000
        /*0480*/ 	.short	0x0101
        /*0482*/ 	.byte	0xff
	.zero		1


	//   ....[55]....
        /*0484*/ 	.word	0x00002e20
        /*0488*/ 	.word	0x000000ff
        /*048c*/ 	.word	0x000000b0
        /*0490*/ 	.short	0x010a
        /*0492*/ 	.byte	0x04
	.zero		1


	//   ....[56]....
        /*0494*/ 	.word	0x00002f40
        /*0498*/ 	.word	0x00000000
        /*049c*/ 	.word	0x000000a0
        /*04a0*/ 	.short	0x010a
        /*04a2*/ 	.byte	0xff
	.zero		1


	//   ....[57]....
        /*04a4*/ 	.word	0x00003040
        /*04a8*/ 	.word	0x00000000
        /*04ac*/ 	.word	0x00000000
        /*04b0*/ 	.short	0x0101
        /*04b2*/ 	.byte	0xff
	.zero		1


	//   ....[58]....
        /*04b4*/ 	.word	0x000030d0
        /*04b8*/ 	.word	0x000000ff
        /*04bc*/ 	.word	0x000000b0
        /*04c0*/ 	.short	0x0106
        /*04c2*/ 	.byte	0x04
	.zero		1


	//   ....[59]....
        /*04c4*/ 	.word	0x000030f0
        /*04c8*/ 	.word	0x000000ff
        /*04cc*/ 	.word	0x000000b0
        /*04d0*/ 	.short	0x010a
        /*04d2*/ 	.byte	0x04
	.zero		1


	//   ....[60]....
        /*04d4*/ 	.word	0x00003180
        /*04d8*/ 	.word	0x000000ff
        /*04dc*/ 	.word	0x000000b0
        /*04e0*/ 	.short	0x0106
        /*04e2*/ 	.byte	0x07
	.zero		1


	//   ....[61]....
        /*04e4*/ 	.word	0x000031c0
        /*04e8*/ 	.word	0x00000000
        /*04ec*/ 	.word	0x000000b0
        /*04f0*/ 	.short	0x010a
        /*04f2*/ 	.byte	0xff
	.zero		1


	//   ....[62]....
        /*04f4*/ 	.word	0x00003410
        /*04f8*/ 	.word	0x000000ff
        /*04fc*/ 	.word	0x00000008
        /*0500*/ 	.short	0x010a
        /*0502*/ 	.byte	0x05
	.zero		1


	//   ....[63]....
        /*0504*/ 	.word	0x00003430
        /*0508*/ 	.word	0x000000ff
        /*050c*/ 	.word	0x00000008
        /*0510*/ 	.short	0x010a
        /*0512*/ 	.byte	0x05
	.zero		1


	//   ....[64]....
        /*0514*/ 	.word	0x000035c0
        /*0518*/ 	.word	0x000000ff
        /*051c*/ 	.word	0x00000008
        /*0520*/ 	.short	0x010a
        /*0522*/ 	.byte	0x05
	.zero		1


	//   ....[65]....
        /*0524*/ 	.word	0x000035e0
        /*0528*/ 	.word	0x000000ff
        /*052c*/ 	.word	0x00000008
        /*0530*/ 	.short	0x010a
        /*0532*/ 	.byte	0x05
	.zero		1


	//   ....[66]....
        /*0534*/ 	.word	0x000036a0
        /*0538*/ 	.word	0x000000ff
        /*053c*/ 	.word	0x00000000
        /*0540*/ 	.short	0x0101
        /*0542*/ 	.byte	0x04
	.zero		1


	//   ....[67]....
        /*0544*/ 	.word	0x000039a0
        /*0548*/ 	.word	0x00000000
        /*054c*/ 	.word	0x000000a0
        /*0550*/ 	.short	0x010a
        /*0552*/ 	.byte	0xff
	.zero		1


	//   ....[68]....
        /*0554*/ 	.word	0x00003a60
        /*0558*/ 	.word	0x00000000
        /*055c*/ 	.word	0x00000000
        /*0560*/ 	.short	0x0101
        /*0562*/ 	.byte	0xff
	.zero		1


	//   ....[69]....
        /*0564*/ 	.word	0x00003b20
        /*0568*/ 	.word	0x000000ff
        /*056c*/ 	.word	0x00000000
        /*0570*/ 	.short	0x010a
        /*0572*/ 	.byte	0x04
	.zero		1


	//   ....[70]....
        /*0574*/ 	.word	0x00003b30
        /*0578*/ 	.word	0x000000ff
        /*057c*/ 	.word	0x000000e0
        /*0580*/ 	.short	0x010a
        /*0582*/ 	.byte	0x17
	.zero		1


	//   ....[71]....
        /*0584*/ 	.word	0x00003be0
        /*0588*/ 	.word	0x000000ff
        /*058c*/ 	.word	0x00000000
        /*0590*/ 	.short	0x010a
        /*0592*/ 	.byte	0x05
	.zero		1


	//   ....[72]....
        /*0594*/ 	.word	0x00003d20
        /*0598*/ 	.word	0x000000ff
        /*059c*/ 	.word	0x00000000
        /*05a0*/ 	.short	0x010a
        /*05a2*/ 	.byte	0x04
	.zero		1


	//   ....[73]....
        /*05a4*/ 	.word	0x00003f70
        /*05a8*/ 	.word	0x000000ff
        /*05ac*/ 	.word	0x00000000
        /*05b0*/ 	.short	0x010a
        /*05b2*/ 	.byte	0x04
	.zero		1


	//   ....[74]....
        /*05b4*/ 	.word	0x00004000
        /*05b8*/ 	.word	0x000000ff
        /*05bc*/ 	.word	0x00000000
        /*05c0*/ 	.short	0x010a
        /*05c2*/ 	.byte	0x05
	.zero		1


	//   ....[75]....
        /*05c4*/ 	.word	0x00004090
        /*05c8*/ 	.word	0x000000ff
        /*05cc*/ 	.word	0x00000000
        /*05d0*/ 	.short	0x010a
        /*05d2*/ 	.byte	0x05
	.zero		1


	//   ....[76]....
        /*05d4*/ 	.word	0x00004130
        /*05d8*/ 	.word	0x00000000
        /*05dc*/ 	.word	0x00000000
        /*05e0*/ 	.short	0x010a
        /*05e2*/ 	.byte	0xff
	.zero		1


	//   ....[77]....
        /*05e4*/ 	.word	0x00004170
        /*05e8*/ 	.word	0x00000000
        /*05ec*/ 	.word	0x00000000
        /*05f0*/ 	.short	0x010a
        /*05f2*/ 	.byte	0xff
	.zero		1


	//   ....[78]....
        /*05f4*/ 	.word	0x000041e0
        /*05f8*/ 	.word	0x000000ff
        /*05fc*/ 	.word	0x00000000
        /*0600*/ 	.short	0x0101
        /*0602*/ 	.byte	0x04
	.zero		1


	//   ....[79]....
        /*0604*/ 	.word	0x00004220
        /*0608*/ 	.word	0x000000ff
        /*060c*/ 	.word	0x00000120
        /*0610*/ 	.short	0x010a
        /*0612*/ 	.byte	0x11
	.zero		1


	//   ....[80]....
        /*0614*/ 	.word	0x00004270
        /*0618*/ 	.word	0x000000ff
        /*061c*/ 	.word	0x00000000
        /*0620*/ 	.short	0x0101
        /*0622*/ 	.byte	0x04
	.zero		1


	//   ....[81]....
        /*0624*/ 	.word	0x00004750
        /*0628*/ 	.word	0x0000000c
        /*062c*/ 	.word	0x000000a0
        /*0630*/ 	.short	0x010a
        /*0632*/ 	.byte	0xff
	.zero		1


	//   ....[82]....
        /*0634*/ 	.word	0x000048c0
        /*0638*/ 	.word	0x00000000
        /*063c*/ 	.word	0x00000000
        /*0640*/ 	.short	0x0101
        /*0642*/ 	.byte	0xff
	.zero		1


	//   ....[83]....
        /*0644*/ 	.word	0x00004d50
        /*0648*/ 	.word	0x000000ff
        /*064c*/ 	.word	0x00000098
        /*0650*/ 	.short	0x010a
        /*0652*/ 	.byte	0x15
	.zero		1


	//   ....[84]....
        /*0654*/ 	.word	0x00004ed0
        /*0658*/ 	.word	0x000000ff
        /*065c*/ 	.word	0x00000070
        /*0660*/ 	.short	0x010a
        /*0662*/ 	.byte	0x15
	.zero		1


	//   ....[85]....
        /*0664*/ 	.word	0x00005040
        /*0668*/ 	.word	0x000000ff
        /*066c*/ 	.word	0x00000050
        /*0670*/ 	.short	0x010b
        /*0672*/ 	.byte	0x15
	.zero		1


	//   ....[86]....
        /*0674*/ 	.word	0x00005050
        /*0678*/ 	.word	0x000000ff
        /*067c*/ 	.word	0x00000000
        /*0680*/ 	.short	0x0101
        /*0682*/ 	.byte	0x28
	.zero		1


	//   ....[87]....
        /*0684*/ 	.word	0x00005060
        /*0688*/ 	.word	0x000000ff
        /*068c*/ 	.word	0x00000078
        /*0690*/ 	.short	0x010a
        /*0692*/ 	.byte	0x15
	.zero		1


	//   ....[88]....
        /*0694*/ 	.word	0x000051b0
        /*0698*/ 	.word	0x000000ff
        /*069c*/ 	.word	0x00000058
        /*06a0*/ 	.short	0x010b
        /*06a2*/ 	.byte	0x15
	.zero		1


	//   ....[89]....
        /*06a4*/ 	.word	0x000051c0
        /*06a8*/ 	.word	0x000000ff
        /*06ac*/ 	.word	0x00000000
        /*06b0*/ 	.short	0x0101
        /*06b2*/ 	.byte	0x27
	.zero		1


	//   ....[90]....
        /*06b4*/ 	.word	0x000051d0
        /*06b8*/ 	.word	0x000000ff
        /*06bc*/ 	.word	0x00000080
        /*06c0*/ 	.short	0x010a
        /*06c2*/ 	.byte	0x15
	.zero		1


	//   ....[91]....
        /*06c4*/ 	.word	0x00005310
        /*06c8*/ 	.word	0x000000ff
        /*06cc*/ 	.word	0x00000060
        /*06d0*/ 	.short	0x010b
        /*06d2*/ 	.byte	0x15
	.zero		1


	//   ....[92]....
        /*06d4*/ 	.word	0x00005320
        /*06d8*/ 	.word	0x000000ff
        /*06dc*/ 	.word	0x00000000
        /*06e0*/ 	.short	0x0101
        /*06e2*/ 	.byte	0x26
	.zero		1


	//   ....[93]....
        /*06e4*/ 	.word	0x00005330
        /*06e8*/ 	.word	0x000000ff
        /*06ec*/ 	.word	0x00000088
        /*06f0*/ 	.short	0x010a
        /*06f2*/ 	.byte	0x15
	.zero		1


	//   ....[94]....
        /*06f4*/ 	.word	0x00005530
        /*06f8*/ 	.word	0x000000ff
        /*06fc*/ 	.word	0x00000068
        /*0700*/ 	.short	0x010b
        /*0702*/ 	.byte	0x15
	.zero		1


	//   ....[95]....
        /*0704*/ 	.word	0x00005540
        /*0708*/ 	.word	0x000000ff
        /*070c*/ 	.word	0x00000000
        /*0710*/ 	.short	0x0101
        /*0712*/ 	.byte	0x25
	.zero		1


	//   ....[96]....
        /*0714*/ 	.word	0x00005570
        /*0718*/ 	.word	0x000000ff
        /*071c*/ 	.word	0x00000070
        /*0720*/ 	.short	0x010a
        /*0722*/ 	.byte	0x15
	.zero		1


	//   ....[97]....
        /*0724*/ 	.word	0x00005590
        /*0728*/ 	.word	0x000000ff
        /*072c*/ 	.word	0x00000078
        /*0730*/ 	.short	0x010a
        /*0732*/ 	.byte	0x15
	.zero		1


	//   ....[98]....
        /*0734*/ 	.word	0x000055b0
        /*0738*/ 	.word	0x000000ff
        /*073c*/ 	.word	0x00000080
        /*0740*/ 	.short	0x010a
        /*0742*/ 	.byte	0x15
	.zero		1


	//   ....[99]....
        /*0744*/ 	.word	0x000055f0
        /*0748*/ 	.word	0x00000000
        /*074c*/ 	.word	0x00000088
        /*0750*/ 	.short	0x010a
        /*0752*/ 	.byte	0xff
	.zero		1


	//   ....[100]....
        /*0754*/ 	.word	0x00005900
        /*0758*/ 	.word	0x00000003
        /*075c*/ 	.word	0x000000a0
        /*0760*/ 	.short	0x010a
        /*0762*/ 	.byte	0xff
	.zero		1


	//   ....[101]....
        /*0764*/ 	.word	0x00005a80
        /*0768*/ 	.word	0x00000000
        /*076c*/ 	.word	0x00000000
        /*0770*/ 	.short	0x0101
        /*0772*/ 	.byte	0xff
	.zero		1


	//   ....[102]....
        /*0774*/ 	.word	0x000065c0
        /*0778*/ 	.word	0x000000ff
        /*077c*/ 	.word	0x00000050
        /*0780*/ 	.short	0x010a
        /*0782*/ 	.byte	0x2c
	.zero		1


	//   ....[103]....
        /*0784*/ 	.word	0x00006600
        /*0788*/ 	.word	0x00000062
        /*078c*/ 	.word	0x000000c0
        /*0790*/ 	.short	0x010a
        /*0792*/ 	.byte	0xff
	.zero		1


	//   ....[104]....
        /*0794*/ 	.word	0x000066f0
        /*0798*/ 	.word	0x000000ff
        /*079c*/ 	.word	0x00000050
        /*07a0*/ 	.short	0x010a
        /*07a2*/ 	.byte	0x2c
	.zero		1


	//   ....[105]....
        /*07a4*/ 	.word	0x000067e0
        /*07a8*/ 	.word	0x00000062
        /*07ac*/ 	.word	0x000000c0
        /*07b0*/ 	.short	0x010a
        /*07b2*/ 	.byte	0xff
	.zero		1


	//   ....[106]....
        /*07b4*/ 	.word	0x000072b0
        /*07b8*/ 	.word	0x00000000
        /*07bc*/ 	.word	0x00000000
        /*07c0*/ 	.short	0x0101
        /*07c2*/ 	.byte	0xff
	.zero		1


	//   ....[107]....
        /*07c4*/ 	.word	0x000072c0
        /*07c8*/ 	.word	0x00000003
        /*07cc*/ 	.word	0x00000050
        /*07d0*/ 	.short	0x010a
        /*07d2*/ 	.byte	0xff
	.zero		1


	//   ....[108]....
        /*07d4*/ 	.word	0x000073a0
        /*07d8*/ 	.word	0x00000003
        /*07dc*/ 	.word	0x00000050
        /*07e0*/ 	.short	0x010a
        /*07e2*/ 	.byte	0xff
	.zero		1


	//   ....[109]....
        /*07e4*/ 	.word	0x00007f10
        /*07e8*/ 	.word	0x00000068
        /*07ec*/ 	.word	0x00000000
        /*07f0*/ 	.short	0x0101
        /*07f2*/ 	.byte	0xff
	.zero		1


	//   ....[110]....
        /*07f4*/ 	.word	0x00007f30
        /*07f8*/ 	.word	0x0000003e
        /*07fc*/ 	.word	0x00000050
        /*0800*/ 	.short	0x010a
        /*0802*/ 	.byte	0xff
	.zero		1


	//   ....[111]....
        /*0804*/ 	.word	0x00008000
        /*0808*/ 	.word	0x0000003e
        /*080c*/ 	.word	0x00000050
        /*0810*/ 	.short	0x010a
        /*0812*/ 	.byte	0xff
	.zero		1


	//   ....[112]....
        /*0814*/ 	.word	0x00008b60
        /*0818*/ 	.word	0x0000003e
        /*081c*/ 	.word	0x00000000
        /*0820*/ 	.short	0x0101
        /*0822*/ 	.byte	0xff
	.zero		1


	//   ....[113]....
        /*0824*/ 	.word	0x00008b80
        /*0828*/ 	.word	0x0000003d
        /*082c*/ 	.word	0x00000050
        /*0830*/ 	.short	0x010a
        /*0832*/ 	.byte	0xff
	.zero		1


	//   ....[114]....
        /*0834*/ 	.word	0x00008c50
        /*0838*/ 	.word	0x0000003d
        /*083c*/ 	.word	0x00000050
        /*0840*/ 	.short	0x010a
        /*0842*/ 	.byte	0xff
	.zero		1


	//   ....[115]....
        /*0844*/ 	.word	0x00008f20
        /*0848*/ 	.word	0x00000062
        /*084c*/ 	.word	0x00000000
        /*0850*/ 	.short	0x0101
        /*0852*/ 	.byte	0xff
	.zero		1


	//   ....[116]....
        /*0854*/ 	.word	0x00009800
        /*0858*/ 	.word	0x00000002
        /*085c*/ 	.word	0x00000000
        /*0860*/ 	.short	0x0101
        /*0862*/ 	.byte	0xff
	.zero		1


	//   ....[117]....
        /*0864*/ 	.word	0x00009ab0
        /*0868*/ 	.word	0x000000ff
        /*086c*/ 	.word	0x00000000
        /*0870*/ 	.short	0x0101
        /*0872*/ 	.byte	0x04
	.zero		1


	//   ....[118]....
        /*0874*/ 	.word	0x00009ad0
        /*0878*/ 	.word	0x00000000
        /*087c*/ 	.word	0x00000110
        /*0880*/ 	.short	0x010a
        /*0882*/ 	.byte	0xff
	.zero		1


	//   ....[119]....
        /*0884*/ 	.word	0x00009b30
        /*0888*/ 	.word	0x00000000
        /*088c*/ 	.word	0x00000028
        /*0890*/ 	.short	0x010a
        /*0892*/ 	.byte	0xff
	.zero		1


	//   ....[120]....
        /*0894*/ 	.word	0x00009b90
        /*0898*/ 	.word	0x00000000
        /*089c*/ 	.word	0x00000028
        /*08a0*/ 	.short	0x010a
        /*08a2*/ 	.byte	0xff
	.zero		1


	//   ....[121]....
        /*08a4*/ 	.word	0x00009be0
        /*08a8*/ 	.word	0x00000003
        /*08ac*/ 	.word	0x000000a0
        /*08b0*/ 	.short	0x010a
        /*08b2*/ 	.byte	0xff
	.zero		1


	//   ....[122]....
        /*08b4*/ 	.word	0x00009c40
        /*08b8*/ 	.word	0x00000000
        /*08bc*/ 	.word	0x00000000
        /*08c0*/ 	.short	0x010a
        /*08c2*/ 	.byte	0xff
	.zero		1


	//   ....[123]....
        /*08c4*/ 	.word	0x00009ca0
        /*08c8*/ 	.word	0x00000000
        /*08cc*/ 	.word	0x00000000
        /*08d0*/ 	.short	0x010a
        /*08d2*/ 	.byte	0xff
	.zero		1


	//   ....[124]....
        /*08d4*/ 	.word	0x00009d00
        /*08d8*/ 	.word	0x00000000
        /*08dc*/ 	.word	0x00000000
        /*08e0*/ 	.short	0x010a
        /*08e2*/ 	.byte	0xff
	.zero		1


	//   ....[125]....
        /*08e4*/ 	.word	0x00009d60
        /*08e8*/ 	.word	0x00000000
        /*08ec*/ 	.word	0x00000000
        /*08f0*/ 	.short	0x010a
        /*08f2*/ 	.byte	0xff
	.zero		1


	//   ....[126]....
        /*08f4*/ 	.word	0x00009db0
        /*08f8*/ 	.word	0x00000000
        /*08fc*/ 	.word	0x00000100
        /*0900*/ 	.short	0x010a
        /*0902*/ 	.byte	0xff
	.zero		1


	//   ....[127]....
        /*0904*/ 	.word	0x00009e10
        /*0908*/ 	.word	0x00000000
        /*090c*/ 	.word	0x000000b0
        /*0910*/ 	.short	0x010a
        /*0912*/ 	.byte	0xff
	.zero		1


	//   ....[128]....
        /*0914*/ 	.word	0x00009e60
        /*0918*/ 	.word	0x00000000
        /*091c*/ 	.word	0x000000a0
        /*0920*/ 	.short	0x010a
        /*0922*/ 	.byte	0xff
	.zero		1


	//   ....[129]....
        /*0924*/ 	.word	0x00009ec0
        /*0928*/ 	.word	0x00000000
        /*092c*/ 	.word	0x000000b0
        /*0930*/ 	.short	0x010a
        /*0932*/ 	.byte	0xff
	.zero		1


	//   ....[130]....
        /*0934*/ 	.word	0x00009f20
        /*0938*/ 	.word	0x00000005
        /*093c*/ 	.word	0x00000008
        /*0940*/ 	.short	0x010a
        /*0942*/ 	.byte	0xff
	.zero		1


	//   ....[131]....
        /*0944*/ 	.word	0x0000a010
        /*0948*/ 	.word	0x00000003
        /*094c*/ 	.word	0x00000008
        /*0950*/ 	.short	0x010a
        /*0952*/ 	.byte	0xff
	.zero		1


	//   ....[132]....
        /*0954*/ 	.word	0x0000a060
        /*0958*/ 	.word	0x00000000
        /*095c*/ 	.word	0x000000a0
        /*0960*/ 	.short	0x010a
        /*0962*/ 	.byte	0xff
	.zero		1


	//   ....[133]....
        /*0964*/ 	.word	0x0000a0c0
        /*0968*/ 	.word	0x00000000
        /*096c*/ 	.word	0x000000e0
        /*0970*/ 	.short	0x010a
        /*0972*/ 	.byte	0xff
	.zero		1


	//   ....[134]....
        /*0974*/ 	.word	0x0000a120
        /*0978*/ 	.word	0x00000000
        /*097c*/ 	.word	0x00000000
        /*0980*/ 	.short	0x010a
        /*0982*/ 	.byte	0xff
	.zero		1


	//   ....[135]....
        /*0984*/ 	.word	0x0000a180
        /*0988*/ 	.word	0x00000000
        /*098c*/ 	.word	0x00000000
        /*0990*/ 	.short	0x010a
        /*0992*/ 	.byte	0xff
	.zero		1


	//   ....[136]....
        /*0994*/ 	.word	0x0000a1e0
        /*0998*/ 	.word	0x00000000
        /*099c*/ 	.word	0x00000000
        /*09a0*/ 	.short	0x010a
        /*09a2*/ 	.byte	0xff
	.zero		1


	//   ....[137]....
        /*09a4*/ 	.word	0x0000a240
        /*09a8*/ 	.word	0x00000000
        /*09ac*/ 	.word	0x00000000
        /*09b0*/ 	.short	0x010a
        /*09b2*/ 	.byte	0xff
	.zero		1


	//   ....[138]....
        /*09b4*/ 	.word	0x0000a2a0
        /*09b8*/ 	.word	0x00000000
        /*09bc*/ 	.word	0x00000120
        /*09c0*/ 	.short	0x010a
        /*09c2*/ 	.byte	0xff
	.zero		1


	//   ....[139]....
        /*09c4*/ 	.word	0x0000a2f0
        /*09c8*/ 	.word	0x0000000c
        /*09cc*/ 	.word	0x000000a0
        /*09d0*/ 	.short	0x010a
        /*09d2*/ 	.byte	0xff
	.zero		1


	//   ....[140]....
        /*09d4*/ 	.word	0x0000a350
        /*09d8*/ 	.word	0x00000000
        /*09dc*/ 	.word	0x00000098
        /*09e0*/ 	.short	0x010a
        /*09e2*/ 	.byte	0xff
	.zero		1


	//   ....[141]....
        /*09e4*/ 	.word	0x0000a3b0
        /*09e8*/ 	.word	0x00000000
        /*09ec*/ 	.word	0x00000070
        /*09f0*/ 	.short	0x010a
        /*09f2*/ 	.byte	0xff
	.zero		1


	//   ....[142]....
        /*09f4*/ 	.word	0x0000a410
        /*09f8*/ 	.word	0x00000000
        /*09fc*/ 	.word	0x00000078
        /*0a00*/ 	.short	0x010a
        /*0a02*/ 	.byte	0xff
	.zero		1


	//   ....[143]....
        /*0a04*/ 	.word	0x0000a470
        /*0a08*/ 	.word	0x00000000
        /*0a0c*/ 	.word	0x00000080
        /*0a10*/ 	.short	0x010a
        /*0a12*/ 	.byte	0xff
	.zero		1


	//   ....[144]....
        /*0a14*/ 	.word	0x0000a4d0
        /*0a18*/ 	.word	0x00000000
        /*0a1c*/ 	.word	0x00000088
        /*0a20*/ 	.short	0x010a
        /*0a22*/ 	.byte	0xff
	.zero		1


	//   ....[145]....
        /*0a24*/ 	.word	0x0000a530
        /*0a28*/ 	.word	0x00000000
        /*0a2c*/ 	.word	0x00000070
        /*0a30*/ 	.short	0x010a
        /*0a32*/ 	.byte	0xff
	.zero		1


	//   ....[146]....
        /*0a34*/ 	.word	0x0000a590
        /*0a38*/ 	.word	0x00000000
        /*0a3c*/ 	.word	0x00000078
        /*0a40*/ 	.short	0x010a
        /*0a42*/ 	.byte	0xff
	.zero		1


	//   ....[147]....
        /*0a44*/ 	.word	0x0000a5f0
        /*0a48*/ 	.word	0x00000000
        /*0a4c*/ 	.word	0x00000080
        /*0a50*/ 	.short	0x010a
        /*0a52*/ 	.byte	0xff
	.zero		1


	//   ....[148]....
        /*0a54*/ 	.word	0x0000a640
        /*0a58*/ 	.word	0x00000003
        /*0a5c*/ 	.word	0x000000a0
        /*0a60*/ 	.short	0x010a
        /*0a62*/ 	.byte	0xff
	.zero		1


	//   ....[149]....
        /*0a64*/ 	.word	0x0000a6a0
        /*0a68*/ 	.word	0x00000000
        /*0a6c*/ 	.word	0x00000050
        /*0a70*/ 	.short	0x010a
        /*0a72*/ 	.byte	0xff
	.zero		1


	//   ....[150]....
        /*0a74*/ 	.word	0x0000a6f0
        /*0a78*/ 	.word	0x00000062
        /*0a7c*/ 	.word	0x000000c0
        /*0a80*/ 	.short	0x010a
        /*0a82*/ 	.byte	0xff
	.zero		1


	//   ....[151]....
        /*0a84*/ 	.word	0x0000a740
        /*0a88*/ 	.word	0x00000003
        /*0a8c*/ 	.word	0x00000050
        /*0a90*/ 	.short	0x010a
        /*0a92*/ 	.byte	0xff
	.zero		1


	//   ....[152]....
        /*0a94*/ 	.word	0x0000a790
        /*0a98*/ 	.word	0x0000003e
        /*0a9c*/ 	.word	0x00000050
        /*0aa0*/ 	.short	0x010a
        /*0aa2*/ 	.byte	0xff
	.zero		1


	//   ....[153]....
        /*0aa4*/ 	.word	0x0000a7e0
        /*0aa8*/ 	.word	0x0000003d
        /*0aac*/ 	.word	0x00000050
        /*0ab0*/ 	.short	0x010a
        /*0ab2*/ 	.byte	0xff
	.zero		1


	//----- nvinfo : EIATTR_NUM_MBARRIERS
	.align		4
.L_47:
        /*0ab4*/ 	.byte	0x03, 0x38
        /*0ab6*/ 	.short	0x0025


	//----- nvinfo : EIATTR_EXIT_INSTR_OFFSETS
	.align		4
        /*0ab8*/ 	.byte	0x04, 0x1c
        /*0aba*/ 	.short	(.L_49 - .L_48)


	//   ....[0]....
.L_48:
        /*0abc*/ 	.word	0x00002c80


	//   ....[1]....
        /*0ac0*/ 	.word	0x00003190


	//   ....[2]....
        /*0ac4*/ 	.word	0x000031f0


	//   ....[3]....
        /*0ac8*/ 	.word	0x000044a0


	//   ....[4]....
        /*0acc*/ 	.word	0x00005620


	//   ....[5]....
        /*0ad0*/ 	.word	0x00005660


	//   ....[6]....
        /*0ad4*/ 	.word	0x00009990


	//   ....[7]....
        /*0ad8*/ 	.word	0x00009a10


	//   ....[8]....
        /*0adc*/ 	.word	0x00009a40


	//   ....[9]....
        /*0ae0*/ 	.word	0x00009ac0


	//----- nvinfo : EIATTR_MAX_THREADS
	.align		4
.L_49:
        /*0ae4*/ 	.byte	0x04, 0x05
        /*0ae6*/ 	.short	(.L_51 - .L_50)
.L_50:
        /*0ae8*/ 	.word	0x00000100
        /*0aec*/ 	.word	0x00000001
        /*0af0*/ 	.word	0x00000001


	//----- nvinfo : EIATTR_CRS_STACK_SIZE
	.align		4
.L_51:
        /*0af4*/ 	.byte	0x04, 0x1e
        /*0af6*/ 	.short	(.L_53 - .L_52)
.L_52:
        /*0af8*/ 	.word	0x00000000


	//----- nvinfo : EIATTR_CBANK_PARAM_SIZE
	.align		4
.L_53:
        /*0afc*/ 	.byte	0x03, 0x19
        /*0afe*/ 	.short	0x0800


	//----- nvinfo : EIATTR_PARAM_CBANK
	.align		4
        /*0b00*/ 	.byte	0x04, 0x0a
        /*0b02*/ 	.short	(.L_55 - .L_54)
	.align		4
.L_54:
        /*0b04*/ 	.word	index@(.nv.constant0._ZN7cutlass13device_kernelINS_4gemm6kernel13GemmUniversalIN4cute5tupleIJiiiiEEENS1_10collective13CollectiveMmaINS1_35MainloopSm100TmaUmmaWarpSpecializedILi5ELi2ELi4ENS5_IJNS4_1CILi2EEESB_NSA_ILi1EEEEEEEENS5_IJNSA_ILi256EEENSA_ILi128EEENSA_ILi32EEEEEENS_6half_tENS5_IJlSC_lEEESJ_SK_NS4_8TiledMMAINS4_8MMA_AtomIJNS4_26SM100_MMA_F16BF16_2x1SM_SSISJ_SJ_fLi256ELi128ELNS4_4UMMA5MajorE0ELSP_0ELNSO_7ScaleInE0ELSQ_0EEEEEENS4_6LayoutINS5_IJSC_SC_SC_EEENS5_IJNSA_ILi0EEESV_SV_EEEEENS5_IJNS4_10UnderscoreESY_SY_EEEEENS4_28SM100_TMA_2SM_LOAD_MULTICASTENS4_14ComposedLayoutINS4_7SwizzleILi2ELi4ELi3EEENS4_18smem_ptr_flag_bitsILi16EEENST_INS5_IJNSA_ILi8EEESH_EEENS5_IJSH_SC_EEEEEEEvNS4_8identityENS4_18SM100_TMA_2SM_LOADES1B_vS1C_EENS_8epilogue10collective18CollectiveEpilogueINS1F_23Sm100TmaWarpSpecializedILi4ELi2ELi32ELb1ELb0EEEJNS5_IJSG_SG_SH_EEENS5_IJNST_ISG_SC_EENST_ISH_SC_EEEEESJ_SK_SJ_SK_NS1F_6fusion15FusionCallbacksIS1J_NS1O_17LinearCombinationISJ_fSJ_fLNS_15FloatRoundStyleE2EEES1K_S1N_JEEENS4_5SM1004TMEM4LOAD26SM100_TMEM_LOAD_32dp32b32xENS4_13SM90_TMA_LOADES1B_NS4_39AutoVectorizingCopyWithAssumedAlignmentILi128EEENS4_14SM90_TMA_STOREES1B_S20_S20_EEEvvEEEEvNT_6ParamsE)
        /*0b08*/ 	.short	0x0380
        /*0b0a*/ 	.short	0x0800


	//----- nvinfo : EIATTR_SW_WAR
	.align		4
.L_55:
        /*0b0c*/ 	.byte	0x04, 0x36
        /*0b0e*/ 	.short	(.L_57 - .L_56)
.L_56:
        /*0b10*/ 	.word	0x00000008
.L_57:


//--------------------- .nv.callgraph             --------------------------
	.section	.nv.callgraph,"",@"SHT_CUDA_CALLGRAPH"
	.align	4
	.sectionentsize	8
	.align		4
        /*0000*/ 	.word	0x00000000
	.align		4
        /*0004*/ 	.word	0xffffffff
	.align		4
        /*0008*/ 	.word	index@(_ZN7cutlass13device_kernelINS_4gemm6kernel13GemmUniversalIN4cute5tupleIJiiiiEEENS1_10collective13CollectiveMmaINS1_35MainloopSm100TmaUmmaWarpSpecializedILi5ELi2ELi4ENS5_IJNS4_1CILi2EEESB_NSA_ILi1EEEEEEEENS5_IJNSA_ILi256EEENSA_ILi128EEENSA_ILi32EEEEEENS_6half_tENS5_IJlSC_lEEESJ_SK_NS4_8TiledMMAINS4_8MMA_AtomIJNS4_26SM100_MMA_F16BF16_2x1SM_SSISJ_SJ_fLi256ELi128ELNS4_4UMMA5MajorE0ELSP_0ELNSO_7ScaleInE0ELSQ_0EEEEEENS4_6LayoutINS5_IJSC_SC_SC_EEENS5_IJNSA_ILi0EEESV_SV_EEEEENS5_IJNS4_10UnderscoreESY_SY_EEEEENS4_28SM100_TMA_2SM_LOAD_MULTICASTENS4_14ComposedLayoutINS4_7SwizzleILi2ELi4ELi3EEENS4_18smem_ptr_flag_bitsILi16EEENST_INS5_IJNSA_ILi8EEESH_EEENS5_IJSH_SC_EEEEEEEvNS4_8identityENS4_18SM100_TMA_2SM_LOADES1B_vS1C_EENS_8epilogue10collective18CollectiveEpilogueINS1F_23Sm100TmaWarpSpecializedILi4ELi2ELi32ELb1ELb0EEEJNS5_IJSG_SG_SH_EEENS5_IJNST_ISG_SC_EENST_ISH_SC_EEEEESJ_SK_SJ_SK_NS1F_6fusion15FusionCallbacksIS1J_NS1O_17LinearCombinationISJ_fSJ_fLNS_15FloatRoundStyleE2EEES1K_S1N_JEEENS4_5SM1004TMEM4LOAD26SM100_TMEM_LOAD_32dp32b32xENS4_13SM90_TMA_LOADES1B_NS4_39AutoVectorizingCopyWithAssumedAlignmentILi128EEENS4_14SM90_TMA_STOREES1B_S20_S20_EEEvvEEEEvNT_6ParamsE)
	.align		4
        /*000c*/ 	.word	index@(__assertfail)
	.align		4
        /*0010*/ 	.word	0x00000000
	.align		4
        /*0014*/ 	.word	0xfffffffe
	.align		4
        /*0018*/ 	.word	0x00000000
	.align		4
        /*001c*/ 	.word	0xfffffffd
	.align		4
        /*0020*/ 	.word	0x00000000
	.align		4
        /*0024*/ 	.word	0xfffffffc


//--------------------- .nv.constant4             --------------------------
	.section	.nv.constant4,"a",@progbits
	.align	8
	.align		8
.nv.constant4:
        /*0000*/ 	.dword	__assertfail
	.align		8
        /*0008*/ 	.dword	__unnamed_1
	.align		8
        /*0010*/ 	.dword	__unnamed_2
	.align		8
        /*0018*/ 	.dword	_ZN39_INTERNAL_7edcef76_4_k_cu_9be04230_71284cuda3std3__45__cpo5beginE
	.align		8
        /*0020*/ 	.dword	_ZN39_INTERNAL_7edcef76_4_k_cu_9be04230_71284cuda3std3__45__cpo3endE
	.align		8
        /*0028*/ 	.dword	_ZN39_INTERNAL_7edcef76_4_k_cu_9be04230_71284cuda3std3__45__cpo6cbeginE
	.align		8
        /*0030*/ 	.dword	_ZN39_INTERNAL_7edcef76_4_k_cu_9be04230_71284cuda3std3__45__cpo4cendE
	.align		8
        /*0038*/ 	.dword	_ZN39_INTERNAL_7edcef76_4_k_cu_9be04230_71284cuda3std3__441_GLOBAL__N__7edcef76_4_k_cu_9be04230_71286ignoreE
	.align		8
        /*0040*/ 	.dword	_ZN39_INTERNAL_7edcef76_4_k_cu_9be04230_71284cuda3std3__419piecewise_constructE
	.align		8
        /*0048*/ 	.dword	_ZN39_INTERNAL_7edcef76_4_k_cu_9be04230_71284cuda3std3__48in_placeE
	.align		8
        /*0050*/ 	.dword	_ZN39_INTERNAL_7edcef76_4_k_cu_9be04230_71284cuda3std6ranges3__45__cpo4swapE
	.align		8
        /*0058*/ 	.dword	_ZN39_INTERNAL_7edcef76_4_k_cu_9be04230_71284cuda3std6ranges3__45__cpo9iter_moveE
	.align		8
        /*0060*/ 	.dword	_ZN39_INTERNAL_7edcef76_4_k_cu_9be04230_71284cute7productE
	.align		8
        /*0068*/ 	.dword	_ZN39_INTERNAL_7edcef76_4_k_cu_9be04230_71284cute1_E
	.align		8
        /*0070*/ 	.dword	$str$25
	.align		8
        /*0078*/ 	.dword	$str$26
	.align		8
        /*0080*/ 	.dword	$str$27
	.align		8
        /*0088*/ 	.dword	$str$28


//--------------------- .text._ZN7cutlass13device_kernelINS_4gemm6kernel13GemmUniversalIN4cute5tupleIJiiiiEEENS1_10collective13CollectiveMmaINS1_35MainloopSm100TmaUmmaWarpSpecializedILi5ELi2ELi4ENS5_IJNS4_1CILi2EEESB_NSA_ILi1EEEEEEEENS5_IJNSA_ILi256EEENSA_ILi128EEENSA_ILi32EEEEEENS_6half_tENS5_IJlSC_lEEESJ_SK_NS4_8TiledMMAINS4_8MMA_AtomIJNS4_26SM100_MMA_F16BF16_2x1SM_SSISJ_SJ_fLi256ELi128ELNS4_4UMMA5MajorE0ELSP_0ELNSO_7ScaleInE0ELSQ_0EEEEEENS4_6LayoutINS5_IJSC_SC_SC_EEENS5_IJNSA_ILi0EEESV_SV_EEEEENS5_IJNS4_10UnderscoreESY_SY_EEEEENS4_28SM100_TMA_2SM_LOAD_MULTICASTENS4_14ComposedLayoutINS4_7SwizzleILi2ELi4ELi3EEENS4_18smem_ptr_flag_bitsILi16EEENST_INS5_IJNSA_ILi8EEESH_EEENS5_IJSH_SC_EEEEEEEvNS4_8identityENS4_18SM100_TMA_2SM_LOADES1B_vS1C_EENS_8epilogue10collective18CollectiveEpilogueINS1F_23Sm100TmaWarpSpecializedILi4ELi2ELi32ELb1ELb0EEEJNS5_IJSG_SG_SH_EEENS5_IJNST_ISG_SC_EENST_ISH_SC_EEEEESJ_SK_SJ_SK_NS1F_6fusion15FusionCallbacksIS1J_NS1O_17LinearCombinationISJ_fSJ_fLNS_15FloatRoundStyleE2EEES1K_S1N_JEEENS4_5SM1004TMEM4LOAD26SM100_TMEM_LOAD_32dp32b32xENS4_13SM90_TMA_LOADES1B_NS4_39AutoVectorizingCopyWithAssumedAlignmentILi128EEENS4_14SM90_TMA_STOREES1B_S20_S20_EEEvvEEEEvNT_6ParamsE --------------------------
	.section	.text._ZN7cutlass13device_kernelINS_4gemm6kernel13GemmUniversalIN4cute5tupleIJiiiiEEENS1_10collective13CollectiveMmaINS1_35MainloopSm100TmaUmmaWarpSpecializedILi5ELi2ELi4ENS5_IJNS4_1CILi2EEESB_NSA_ILi1EEEEEEEENS5_IJNSA_ILi256EEENSA_ILi128EEENSA_ILi32EEEEEENS_6half_tENS5_IJlSC_lEEESJ_SK_NS4_8TiledMMAINS4_8MMA_AtomIJNS4_26SM100_MMA_F16BF16_2x1SM_SSISJ_SJ_fLi256ELi128ELNS4_4UMMA5MajorE0ELSP_0ELNSO_7ScaleInE0ELSQ_0EEEEEENS4_6LayoutINS5_IJSC_SC_SC_EEENS5_IJNSA_ILi0EEESV_SV_EEEEENS5_IJNS4_10UnderscoreESY_SY_EEEEENS4_28SM100_TMA_2SM_LOAD_MULTICASTENS4_14ComposedLayoutINS4_7SwizzleILi2ELi4ELi3EEENS4_18smem_ptr_flag_bitsILi16EEENST_INS5_IJNSA_ILi8EEESH_EEENS5_IJSH_SC_EEEEEEEvNS4_8identityENS4_18SM100_TMA_2SM_LOADES1B_vS1C_EENS_8epilogue10collective18CollectiveEpilogueINS1F_23Sm100TmaWarpSpecializedILi4ELi2ELi32ELb1ELb0EEEJNS5_IJSG_SG_SH_EEENS5_IJNST_ISG_SC_EENST_ISH_SC_EEEEESJ_SK_SJ_SK_NS1F_6fusion15FusionCallbacksIS1J_NS1O_17LinearCombinationISJ_fSJ_fLNS_15FloatRoundStyleE2EEES1K_S1N_JEEENS4_5SM1004TMEM4LOAD26SM100_TMEM_LOAD_32dp32b32xENS4_13SM90_TMA_LOADES1B_NS4_39AutoVectorizingCopyWithAssumedAlignmentILi128EEENS4_14SM90_TMA_STOREES1B_S20_S20_EEEvvEEEEvNT_6ParamsE,"ax",@progbits
	.align	128
.text._ZN7cutlass13device_kernelINS_4gemm6kernel13GemmUniversalIN4cute5tupleIJiiiiEEENS1_10collective13CollectiveMmaINS1_35MainloopSm100TmaUmmaWarpSpecializedILi5ELi2ELi4ENS5_IJNS4_1CILi2EEESB_NSA_ILi1EEEEEEEENS5_IJNSA_ILi256EEENSA_ILi128EEENSA_ILi32EEEEEENS_6half_tENS5_IJlSC_lEEESJ_SK_NS4_8TiledMMAINS4_8MMA_AtomIJNS4_26SM100_MMA_F16BF16_2x1SM_SSISJ_SJ_fLi256ELi128ELNS4_4UMMA5MajorE0ELSP_0ELNSO_7ScaleInE0ELSQ_0EEEEEENS4_6LayoutINS5_IJSC_SC_SC_EEENS5_IJNSA_ILi0EEESV_SV_EEEEENS5_IJNS4_10UnderscoreESY_SY_EEEEENS4_28SM100_TMA_2SM_LOAD_MULTICASTENS4_14ComposedLayoutINS4_7SwizzleILi2ELi4ELi3EEENS4_18smem_ptr_flag_bitsILi16EEENST_INS5_IJNSA_ILi8EEESH_EEENS5_IJSH_SC_EEEEEEEvNS4_8identityENS4_18SM100_TMA_2SM_LOADES1B_vS1C_EENS_8epilogue10collective18CollectiveEpilogueINS1F_23Sm100TmaWarpSpecializedILi4ELi2ELi32ELb1ELb0EEEJNS5_IJSG_SG_SH_EEENS5_IJNST_ISG_SC_EENST_ISH_SC_EEEEESJ_SK_SJ_SK_NS1F_6fusion15FusionCallbacksIS1J_NS1O_17LinearCombinationISJ_fSJ_fLNS_15FloatRoundStyleE2EEES1K_S1N_JEEENS4_5SM1004TMEM4LOAD26SM100_TMEM_LOAD_32dp32b32xENS4_13SM90_TMA_LOADES1B_NS4_39AutoVectorizingCopyWithAssumedAlignmentILi128EEENS4_14SM90_TMA_STOREES1B_S20_S20_EEEvvEEEEvNT_6ParamsE:
        .type           _ZN7cutlass13device_kernelINS_4gemm6kernel13GemmUniversalIN4cute5tupleIJiiiiEEENS1_10collective13CollectiveMmaINS1_35MainloopSm100TmaUmmaWarpSpecializedILi5ELi2ELi4ENS5_IJNS4_1CILi2EEESB_NSA_ILi1EEEEEEEENS5_IJNSA_ILi256EEENSA_ILi128EEENSA_ILi32EEEEEENS_6half_tENS5_IJlSC_lEEESJ_SK_NS4_8TiledMMAINS4_8MMA_AtomIJNS4_26SM100_MMA_F16BF16_2x1SM_SSISJ_SJ_fLi256ELi128ELNS4_4UMMA5MajorE0ELSP_0ELNSO_7ScaleInE0ELSQ_0EEEEEENS4_6LayoutINS5_IJSC_SC_SC_EEENS5_IJNSA_ILi0EEESV_SV_EEEEENS5_IJNS4_10UnderscoreESY_SY_EEEEENS4_28SM100_TMA_2SM_LOAD_MULTICASTENS4_14ComposedLayoutINS4_7SwizzleILi2ELi4ELi3EEENS4_18smem_ptr_flag_bitsILi16EEENST_INS5_IJNSA_ILi8EEESH_EEENS5_IJSH_SC_EEEEEEEvNS4_8identityENS4_18SM100_TMA_2SM_LOADES1B_vS1C_EENS_8epilogue10collective18CollectiveEpilogueINS1F_23Sm100TmaWarpSpecializedILi4ELi2ELi32ELb1ELb0EEEJNS5_IJSG_SG_SH_EEENS5_IJNST_ISG_SC_EENST_ISH_SC_EEEEESJ_SK_SJ_SK_NS1F_6fusion15FusionCallbacksIS1J_NS1O_17LinearCombinationISJ_fSJ_fLNS_15FloatRoundStyleE2EEES1K_S1N_JEEENS4_5SM1004TMEM4LOAD26SM100_TMEM_LOAD_32dp32b32xENS4_13SM90_TMA_LOADES1B_NS4_39AutoVectorizingCopyWithAssumedAlignmentILi128EEENS4_14SM90_TMA_STOREES1B_S20_S20_EEEvvEEEEvNT_6ParamsE,@function
        .size           _ZN7cutlass13device_kernelINS_4gemm6kernel13GemmUniversalIN4cute5tupleIJiiiiEEENS1_10collective13CollectiveMmaINS1_35MainloopSm100TmaUmmaWarpSpecializedILi5ELi2ELi4ENS5_IJNS4_1CILi2EEESB_NSA_ILi1EEEEEEEENS5_IJNSA_ILi256EEENSA_ILi128EEENSA_ILi32EEEEEENS_6half_tENS5_IJlSC_lEEESJ_SK_NS4_8TiledMMAINS4_8MMA_AtomIJNS4_26SM100_MMA_F16BF16_2x1SM_SSISJ_SJ_fLi256ELi128ELNS4_4UMMA5MajorE0ELSP_0ELNSO_7ScaleInE0ELSQ_0EEEEEENS4_6LayoutINS5_IJSC_SC_SC_EEENS5_IJNSA_ILi0EEESV_SV_EEEEENS5_IJNS4_10UnderscoreESY_SY_EEEEENS4_28SM100_TMA_2SM_LOAD_MULTICASTENS4_14ComposedLayoutINS4_7SwizzleILi2ELi4ELi3EEENS4_18smem_ptr_flag_bitsILi16EEENST_INS5_IJNSA_ILi8EEESH_EEENS5_IJSH_SC_EEEEEEEvNS4_8identityENS4_18SM100_TMA_2SM_LOADES1B_vS1C_EENS_8epilogue10collective18CollectiveEpilogueINS1F_23Sm100TmaWarpSpecializedILi4ELi2ELi32ELb1ELb0EEEJNS5_IJSG_SG_SH_EEENS5_IJNST_ISG_SC_EENST_ISH_SC_EEEEESJ_SK_SJ_SK_NS1F_6fusion15FusionCallbacksIS1J_NS1O_17LinearCombinationISJ_fSJ_fLNS_15FloatRoundStyleE2EEES1K_S1N_JEEENS4_5SM1004TMEM4LOAD26SM100_TMEM_LOAD_32dp32b32xENS4_13SM90_TMA_LOADES1B_NS4_39AutoVectorizingCopyWithAssumedAlignmentILi128EEENS4_14SM90_TMA_STOREES1B_S20_S20_EEEvvEEEEvNT_6ParamsE,(.L_x_200 - _ZN7cutlass13device_kernelINS_4gemm6kernel13GemmUniversalIN4cute5tupleIJiiiiEEENS1_10collective13CollectiveMmaINS1_35MainloopSm100TmaUmmaWarpSpecializedILi5ELi2ELi4ENS5_IJNS4_1CILi2EEESB_NSA_ILi1EEEEEEEENS5_IJNSA_ILi256EEENSA_ILi128EEENSA_ILi32EEEEEENS_6half_tENS5_IJlSC_lEEESJ_SK_NS4_8TiledMMAINS4_8MMA_AtomIJNS4_26SM100_MMA_F16BF16_2x1SM_SSISJ_SJ_fLi256ELi128ELNS4_4UMMA5MajorE0ELSP_0ELNSO_7ScaleInE0ELSQ_0EEEEEENS4_6LayoutINS5_IJSC_SC_SC_EEENS5_IJNSA_ILi0EEESV_SV_EEEEENS5_IJNS4_10UnderscoreESY_SY_EEEEENS4_28SM100_TMA_2SM_LOAD_MULTICASTENS4_14ComposedLayoutINS4_7SwizzleILi2ELi4ELi3EEENS4_18smem_ptr_flag_bitsILi16EEENST_INS5_IJNSA_ILi8EEESH_EEENS5_IJSH_SC_EEEEEEEvNS4_8identityENS4_18SM100_TMA_2SM_LOADES1B_vS1C_EENS_8epilogue10collective18CollectiveEpilogueINS1F_23Sm100TmaWarpSpecializedILi4ELi2ELi32ELb1ELb0EEEJNS5_IJSG_SG_SH_EEENS5_IJNST_ISG_SC_EENST_ISH_SC_EEEEESJ_SK_SJ_SK_NS1F_6fusion15FusionCallbacksIS1J_NS1O_17LinearCombinationISJ_fSJ_fLNS_15FloatRoundStyleE2EEES1K_S1N_JEEENS4_5SM1004TMEM4LOAD26SM100_TMEM_LOAD_32dp32b32xENS4_13SM90_TMA_LOADES1B_NS4_39AutoVectorizingCopyWithAssumedAlignmentILi128EEENS4_14SM90_TMA_STOREES1B_S20_S20_EEEvvEEEEvNT_6ParamsE)
        .other          _ZN7cutlass13device_kernelINS_4gemm6kernel13GemmUniversalIN4cute5tupleIJiiiiEEENS1_10collective13CollectiveMmaINS1_35MainloopSm100TmaUmmaWarpSpecializedILi5ELi2ELi4ENS5_IJNS4_1CILi2EEESB_NSA_ILi1EEEEEEEENS5_IJNSA_ILi256EEENSA_ILi128EEENSA_ILi32EEEEEENS_6half_tENS5_IJlSC_lEEESJ_SK_NS4_8TiledMMAINS4_8MMA_AtomIJNS4_26SM100_MMA_F16BF16_2x1SM_SSISJ_SJ_fLi256ELi128ELNS4_4UMMA5MajorE0ELSP_0ELNSO_7ScaleInE0ELSQ_0EEEEEENS4_6LayoutINS5_IJSC_SC_SC_EEENS5_IJNSA_ILi0EEESV_SV_EEEEENS5_IJNS4_10UnderscoreESY_SY_EEEEENS4_28SM100_TMA_2SM_LOAD_MULTICASTENS4_14ComposedLayoutINS4_7SwizzleILi2ELi4ELi3EEENS4_18smem_ptr_flag_bitsILi16EEENST_INS5_IJNSA_ILi8EEESH_EEENS5_IJSH_SC_EEEEEEEvNS4_8identityENS4_18SM100_TMA_2SM_LOADES1B_vS1C_EENS_8epilogue10collective18CollectiveEpilogueINS1F_23Sm100TmaWarpSpecializedILi4ELi2ELi32ELb1ELb0EEEJNS5_IJSG_SG_SH_EEENS5_IJNST_ISG_SC_EENST_ISH_SC_EEEEESJ_SK_SJ_SK_NS1F_6fusion15FusionCallbacksIS1J_NS1O_17LinearCombinationISJ_fSJ_fLNS_15FloatRoundStyleE2EEES1K_S1N_JEEENS4_5SM1004TMEM4LOAD26SM100_TMEM_LOAD_32dp32b32xENS4_13SM90_TMA_LOADES1B_NS4_39AutoVectorizingCopyWithAssumedAlignmentILi128EEENS4_14SM90_TMA_STOREES1B_S20_S20_EEEvvEEEEvNT_6ParamsE,@"STO_CUDA_ENTRY STV_DEFAULT"
_ZN7cutlass13device_kernelINS_4gemm6kernel13GemmUniversalIN4cute5tupleIJiiiiEEENS1_10collective13CollectiveMmaINS1_35MainloopSm100TmaUmmaWarpSpecializedILi5ELi2ELi4ENS5_IJNS4_1CILi2EEESB_NSA_ILi1EEEEEEEENS5_IJNSA_ILi256EEENSA_ILi128EEENSA_ILi32EEEEEENS_6half_tENS5_IJlSC_lEEESJ_SK_NS4_8TiledMMAINS4_8MMA_AtomIJNS4_26SM100_MMA_F16BF16_2x1SM_SSISJ_SJ_fLi256ELi128ELNS4_4UMMA5MajorE0ELSP_0ELNSO_7ScaleInE0ELSQ_0EEEEEENS4_6LayoutINS5_IJSC_SC_SC_EEENS5_IJNSA_ILi0EEESV_SV_EEEEENS5_IJNS4_10UnderscoreESY_SY_EEEEENS4_28SM100_TMA_2SM_LOAD_MULTICASTENS4_14ComposedLayoutINS4_7SwizzleILi2ELi4ELi3EEENS4_18smem_ptr_flag_bitsILi16EEENST_INS5_IJNSA_ILi8EEESH_EEENS5_IJSH_SC_EEEEEEEvNS4_8identityENS4_18SM100_TMA_2SM_LOADES1B_vS1C_EENS_8epilogue10collective18CollectiveEpilogueINS1F_23Sm100TmaWarpSpecializedILi4ELi2ELi32ELb1ELb0EEEJNS5_IJSG_SG_SH_EEENS5_IJNST_ISG_SC_EENST_ISH_SC_EEEEESJ_SK_SJ_SK_NS1F_6fusion15FusionCallbacksIS1J_NS1O_17LinearCombinationISJ_fSJ_fLNS_15FloatRoundStyleE2EEES1K_S1N_JEEENS4_5SM1004TMEM4LOAD26SM100_TMEM_LOAD_32dp32b32xENS4_13SM90_TMA_LOADES1B_NS4_39AutoVectorizingCopyWithAssumedAlignmentILi128EEENS4_14SM90_TMA_STOREES1B_S20_S20_EEEvvEEEEvNT_6ParamsE:
[----:B------:R-:W1:Y:S01]  /*0000*/  LDC R1, c[0x0][0x37c] ;  /* 0x0000df00ff017b82 */ /* 0x000e620000000800 */
[----:B------:R-:W2:Y:S01]  /*0010*/  S2R R95, SR_TID.X ;  /* 0x00000000005f7919 */ /* 0x000ea20000002100 */
[----:B------:R-:W3:Y:S06]  /*0020*/  LDCU.64 UR8, c[0x0][0x890] ;  /* 0x00011200ff0877ac */ /* 0x000eec0008000a00 */
[----:B------:R-:W4:Y:S01]  /*0030*/  S2UR UR4, SR_CgaCtaId ;  /* 0x00000000000479c3 */ /* 0x000f220000008800 */
[----:B------:R-:W-:Y:S02]  /*0040*/  PRMT R80, RZ, 0x7610, R80 ;  /* 0x00007610ff507816 */ /* 0x000fe40000000050 */
[----:B------:R-:W-:Y:S01]  /*0050*/  ELECT P1, URZ, PT ;  /* 0x0000000000ff782f */ /* 0x000fe20003820000 */
[----:B---3--:R-:W-:-:S04]  /*0060*/  UISETP.NE.U32.AND UP0, UPT, UR8, URZ, UPT ;  /* 0x000000ff0800728c */ /* 0x008fc8000bf05070 */
[----:B------:R-:W-:Y:S02]  /*0070*/  UISETP.NE.AND.EX UP0, UPT, UR9, URZ, UPT, UP0 ;  /* 0x000000ff0900728c */ /* 0x000fe4000bf05300 */
[----:B----4-:R-:W-:Y:S02]  /*0080*/  ULOP3.LUT UR33, UR4, 0x1, URZ, 0xc0, !UPT ;  /* 0x0000000104217892 */ /* 0x010fe4000f8ec0ff */
[----:B------:R-:W-:Y:S01]  /*0090*/  ULOP3.LUT UR34, UR4, 0x1, URZ, 0x3c, !UPT ;  /* 0x0000000104227892 */ /* 0x000fe2000f8e3cff */
[----:B--2---:R-:W-:-:S05]  /*00a0*/  SHF.R.U32.HI R81, RZ, 0x5, R95 ;  /* 0x00000005ff517819 */ /* 0x004fca000001165f */
[----:B------:R-:W2:Y:S02]  /*00b0*/  SHFL.IDX PT, R0, R81, RZ, 0x1f ;  /* 0x00001fff51007589 */ /* 0x000ea400000e0000 */
[----:B--2---:R-:W-:Y:S01]  /*00c0*/  R2UR UR13, R0 ;  /* 0x00000000000d72ca */ /* 0x004fe200000e0000 */
[----:B-1----:R-:W-:-:S14]  /*00d0*/  BRA.U UP0, `(.L_x_0) ;  /* 0x0000000100307547 */ /* 0x002fdc000b800000 */
[----:B------:R-:W1:Y:S02]  /*00e0*/  LDCU.64 UR4, c[0x0][0x888] ;  /* 0x00011100ff0477ac */ /* 0x000e640008000a00 */
[----:B-1----:R-:W-:-:S04]  /*00f0*/  UISETP.NE.U32.AND UP0, UPT, UR4, URZ, UPT ;  /* 0x000000ff0400728c */ /* 0x002fc8000bf05070 */
[----:B------:R-:W-:-:S09]  /*0100*/  UISETP.NE.AND.EX UP0, UPT, UR5, URZ, UPT, UP0 ;  /* 0x000000ff0500728c */ /* 0x000fd2000bf05300 */
[----:B------:R-:W-:Y:S05]  /*0110*/  BRA.U !UP0, `(.L_x_1) ;  /* 0x0000000108147547 */ /* 0x000fea000b800000 */
[----:B------:R-:W1:Y:S01]  /*0120*/  LDC.64 R2, c[0x0][0x888] ;  /* 0x00022200ff027b82 */ /* 0x000e620000000a00 */
[----:B------:R-:W1:Y:S02]  /*0130*/  LDCU.64 UR4, c[0x0][0x358] ;  /* 0x00006b00ff0477ac */ /* 0x000e640008000a00 */
[----:B-1----:R1:W5:Y:S01]  /*0140*/  LDG.E R41, desc[UR4][R2.64] ;  /* 0x0000000402297981 */ /* 0x002362000c1e1900 */
[----:B------:R-:W-:Y:S01]  /*0150*/  HFMA2 R80, -RZ, RZ, 0, 5.9604644775390625e-08 ;  /* 0x00000001ff507431 */ /* 0x000fe200000001ff */
[----:B------:R-:W-:Y:S05]  /*0160*/  BRA `(.L_x_0) ;  /* 0x00000000000c7947 */ /* 0x000fea0003800000 */
.L_x_1:
[----:B------:R-:W1:Y:S01]  /*0170*/  LDCU UR4, c[0x0][0x880] ;  /* 0x00011000ff0477ac */ /* 0x000e620008000800 */
[----:B------:R-:W-:Y:S01]  /*0180*/  HFMA2 R80, -RZ, RZ, 0, 5.9604644775390625e-08 ;  /* 0x00000001ff507431 */ /* 0x000fe200000001ff */
[----:B-1----:R-:W-:-:S07]  /*0190*/  MOV R41, UR4 ;  /* 0x0000000400297c02 */ /* 0x002fce0008000f00 */
.L_x_0:
[----:B------:R-:W2:Y:S02]  /*01a0*/  LDCU.64 UR4, c[0x0][0x8b0] ;  /* 0x00011600ff0477ac */ /* 0x000ea40008000a00 */
[----:B--2---:R-:W-:-:S04]  /*01b0*/  UISETP.NE.U32.AND UP0, UPT, UR4, URZ, UPT ;  /* 0x000000ff0400728c */ /* 0x004fc8000bf05070 */
[----:B------:R-:W-:-:S09]  /*01c0*/  UISETP.NE.AND.EX UP0, UPT, UR5, URZ, UPT, UP0 ;  /* 0x000000ff0500728c */ /* 0x000fd2000bf05300 */
[----:B------:R-:W-:Y:S05]  /*01d0*/  BRA.U UP0, `(.L_x_2) ;  /* 0x0000000100287547 */ /* 0x000fea000b800000 */
[----:B------:R-:W2:Y:S02]  /*01e0*/  LDCU.64 UR4, c[0x0][0x8a8] ;  /* 0x00011500ff0477ac */ /* 0x000ea40008000a00 */
[----:B--2---:R-:W-:-:S04]  /*01f0*/  UISETP.NE.U32.AND UP0, UPT, UR4, URZ, UPT ;  /* 0x000000ff0400728c */ /* 0x004fc8000bf05070 */
[----:B------:R-:W-:-:S09]  /*0200*/  UISETP.NE.AND.EX UP0, UPT, UR5, URZ, UPT, UP0 ;  /* 0x000000ff0500728c */ /* 0x000fd2000bf05300 */
[----:B------:R-:W-:Y:S05]  /*0210*/  BRA.U !UP0, `(.L_x_3) ;  /* 0x0000000108107547 */ /* 0x000fea000b800000 */
[----:B------:R-:W2:Y:S01]  /*0220*/  LDC.64 R38, c[0x0][0x8a8] ;  /* 0x00022a00ff267b82 */ /* 0x000ea20000000a00 */
[----:B------:R-:W2:Y:S02]  /*0230*/  LDCU.64 UR4, c[0x0][0x358] ;  /* 0x00006b00ff0477ac */ /* 0x000ea40008000a00 */
[----:B--2---:R2:W5:Y:S01]  /*0240*/  LDG.E R38, desc[UR4][R38.64] ;  /* 0x0000000426267981 */ /* 0x004562000c1e1900 */
[----:B------:R-:W-:Y:S05]  /*0250*/  BRA `(.L_x_2) ;  /* 0x0000000000087947 */ /* 0x000fea0003800000 */
.L_x_3:
[----:B------:R-:W2:Y:S02]  /*0260*/  LDCU UR4, c[0x0][0x8a0] ;  /* 0x00011400ff0477ac */ /* 0x000ea40008000800 */
[----:B--2---:R-:W-:Y:S02]  /*0270*/  MOV R38, UR4 ;  /* 0x0000000400267c02 */ /* 0x004fe40008000f00 */
.L_x_2:
[----:B------:R-:W-:Y:S01]  /*0280*/  IMAD.U32 R0, RZ, RZ, UR13 ;  /* 0x0000000dff007e24 */ /* 0x000fe2000f8e00ff */
[----:B------:R-:W-:Y:S04]  /*0290*/  BSSY.RECONVERGENT B0, `(.L_x_4) ;  /* 0x000000c000007945 */ /* 0x000fe80003800200 */
[C---:B------:R-:W-:Y:S02]  /*02a0*/  ISETP.NE.OR P2, PT, R0.reuse, 0x1, !P1 ;  /* 0x000000010000780c */ /* 0x040fe40004f45670 */
[----:B------:R-:W-:-:S11]  /*02b0*/  ISETP.NE.OR P0, PT, R0, 0x3, !P1 ;  /* 0x000000030000780c */ /* 0x000fd60004f05670 */
[----:B------:R-:W-:Y:S05]  /*02c0*/  @P2 BRA `(.L_x_5) ;  /* 0x0000000000202947 */ /* 0x000fea0003800000 */
[----:B------:R-:W3:Y:S02]  /*02d0*/  LDCU.64 UR4, c[0x0][0x348] ;  /* 0x00006900ff0477ac */ /* 0x000ee40008000a00 */
[----:B---3--:R-:W-:Y:S02]  /*02e0*/  UIADD3 UR6, UP1, UPT, UR4, 0x80, URZ ;  /* 0x0000008004067890 */ /* 0x008fe4000ff3e0ff */
[----:B------:R-:W-:Y:S02]  /*02f0*/  UIADD3 UR4, UP0, UPT, UR4, 0x180, URZ ;  /* 0x0000018004047890 */ /* 0x000fe4000ff1e0ff */
[----:B------:R-:W-:Y:S02]  /*0300*/  UIADD3.X UR7, UPT, UPT, URZ, UR5, URZ, UP1, !UPT ;  /* 0x00000005ff077290 */ /* 0x000fe40008ffe4ff */
[----:B------:R-:W-:-:S07]  /*0310*/  UIADD3.X UR5, UPT, UPT, URZ, UR5, URZ, UP0, !UPT ;  /* 0x00000005ff057290 */ /* 0x000fce00087fe4ff */
[----:B------:R3:W-:Y:S02]  /*0320*/  UTMACCTL.PF [UR6] ;  /* 0x00000000060079b9 */ /* 0x0007e40008040000 */
[----:B------:R3:W-:Y:S02]  /*0330*/  UTMACCTL.PF [UR4] ;  /* 0x00000000040079b9 */ /* 0x0007e40008040000 */
[----:B---3--:R-:W-:Y:S01]  /*0340*/  NOP ;  /* 0x0000000000007918 */ /* 0x008fe20000000000 */
.L_x_5:
[----:B------:R-:W-:Y:S05]  /*0350*/  BSYNC.RECONVERGENT B0 ;  /* 0x0000000000007941 */ /* 0x000fea0003800200 */
.L_x_4:
[----:B------:R-:W-:Y:S04]  /*0360*/  BSSY.RECONVERGENT B0, `(.L_x_6) ;  /* 0x000000a000007945 */ /* 0x000fe80003800200 */
        /* <DEDUP_REMOVED lines=9> */
.L_x_7:
[----:B------:R-:W-:Y:S05]  /*0400*/  BSYNC.RECONVERGENT B0 ;  /* 0x0000000000007941 */ /* 0x000fea0003800200 */
.L_x_6:
[----:B------:R-:W3:Y:S01]  /*0410*/  LDCU.64 UR4, c[0x0][0x888] ;  /* 0x00011100ff0477ac */ /* 0x000ee20008000a00 */
[----:B------:R-:W-:Y:S02]  /*0420*/  UISETP.EQ.U32.AND UP1, UPT, UR8, URZ, UPT ;  /* 0x000000ff0800728c */ /* 0x000fe4000bf22070 */
[----:B------:R-:W-:Y:S02]  /*0430*/  UPLOP3.LUT UP3, UPT, UPT, UPT, UPT, 0x80, 0x8 ;  /* 0x000000000008789c */ /* 0x000fe40003f6f070 */
[----:B---3--:R-:W-:-:S04]  /*0440*/  UISETP.NE.U32.AND UP0, UPT, UR4, URZ, UPT ;  /* 0x000000ff0400728c */ /* 0x008fc8000bf05070 */
[----:B------:R-:W-:-:S04]  /*0450*/  UISETP.NE.AND.EX UP0, UPT, UR5, URZ, UPT, UP0 ;  /* 0x000000ff0500728c */ /* 0x000fc8000bf05300 */
[----:B------:R-:W-:-:S04]  /*0460*/  UISETP.EQ.OR.EX UP2, UPT, UR9, URZ, !UP0, UP1 ;  /* 0x000000ff0900728c */ /* 0x000fc8000c742710 */
[----:B------:R-:W-:-:S06]  /*0470*/  UP2UR UR4, UPR, URZ, 0x4 ;  /* 0x00000004ff047883 */ /* 0x000fcc0008000000 */
[----:B------:R-:W-:Y:S01]  /*0480*/  MOV R84, UR4 ;  /* 0x0000000400547c02 */ /* 0x000fe20008000f00 */
[----:B------:R-:W-:Y:S06]  /*0490*/  BRA.U !UP2, `(.L_x_8) ;  /* 0x000000010a207547 */ /* 0x000fec000b800000 */
[----:B------:R-:W-:Y:S01]  /*04a0*/  UISETP.NE.U32.AND UP1, UPT, UR8, URZ, UPT ;  /* 0x000000ff0800728c */ /* 0x000fe2000bf25070 */
[----:B-----5:R-:W-:Y:S01]  /*04b0*/  FSETP.NEU.AND P0, PT, R41, RZ, PT ;  /* 0x000000ff2900720b */ /* 0x020fe20003f0d000 */
[----:B------:R-:W-:Y:S02]  /*04c0*/  USEL UR4, URZ, 0xffffffff, UP0 ;  /* 0xffffffffff047887 */ /* 0x000fe40008000000 */
[----:B------:R-:W-:-:S10]  /*04d0*/  UISETP.NE.AND.EX UP1, UPT, UR9, URZ, UPT, UP1 ;  /* 0x000000ff0900728c */ /* 0x000fd4000bf25310 */
[----:B------:R-:W-:Y:S01]  /*04e0*/  VOTEU.ANY UP0, P0 ;  /* 0x0000000000ff7886 */ /* 0x000fe20000000100 */
[----:B------:R-:W-:-:S04]  /*04f0*/  @!UP1 USEL UR4, URZ, 0xffffffff, UP0 ;  /* 0xffffffffff049887 */ /* 0x000fc80008000000 */
[----:B------:R-:W-:-:S04]  /*0500*/  ULOP3.LUT UR4, UR4, 0x1, URZ, 0xc0, !UPT ;  /* 0x0000000104047892 */ /* 0x000fc8000f8ec0ff */
[----:B------:R-:W-:-:S11]  /*0510*/  UISETP.NE.U32.AND UP3, UPT, UR4, 0x1, UPT ;  /* 0x000000010400788c */ /* 0x000fd6000bf65070 */
.L_x_8:
[----:B------:R-:W3:Y:S01]  /*0520*/  SHFL.IDX PT, R0, R81, RZ, 0x1f ;  /* 0x00001fff51007589 */ /* 0x000ee200000e0000 */
[----:B------:R-:W-:-:S04]  /*0530*/  UISETP.NE.AND UP0, UPT, UR13, 0x2, UPT ;  /* 0x000000020d00788c */ /* 0x000fc8000bf05270 */
[----:B------:R-:W-:Y:S02]  /*0540*/  UISETP.EQ.AND UP1, UPT, UR33, URZ, !UP0 ;  /* 0x000000ff2100728c */ /* 0x000fe4000c722270 */
[----:B------:R-:W-:-:S04]  /*0550*/  USEL UR48, URZ, 0x1, UP0 ;  /* 0x00000001ff307887 */ /* 0x000fc80008000000 */
[----:B------:R-:W-:Y:S02]  /*0560*/  PLOP3.LUT P3, PT, P1, PT, UP1, 0x80, 0x8 ;  /* 0x000000000008781c */ /* 0x000fe40000f6f018 */
[----:B---3--:R-:W-:-:S13]  /*0570*/  ISETP.NE.AND P0, PT, R0, RZ, PT ;  /* 0x000000ff0000720c */ /* 0x008fda0003f05270 */
[----:B------:R-:W-:Y:S05]  /*0580*/  @P0 BRA `(.L_x_9) ;  /* 0x0000000000600947 */ /* 0x000fea0003800000 */
[----:B------:R-:W3:Y:S01]  /*0590*/  S2UR UR5, SR_CgaCtaId ;  /* 0x00000000000579c3 */ /* 0x000ee20000008800 */
[----:B------:R-:W-:Y:S01]  /*05a0*/  UMOV UR4, 0x400 ;  /* 0x0000040000047882 */ /* 0x000fe20000000000 */
[----:B------:R-:W-:Y:S01]  /*05b0*/  UMOV UR8, 0x1 ;  /* 0x0000000100087882 */ /* 0x000fe20000000000 */
[----:B------:R-:W-:Y:S01]  /*05c0*/  UMOV UR6, 0x2 ;  /* 0x0000000200067882 */ /* 0x000fe20000000000 */
[----:B------:R-:W-:-:S04]  /*05d0*/  UIADD3 UR8, UPT, UPT, -UR8, 0x100000, URZ ;  /* 0x0010000008087890 */ /* 0x000fc8000fffe1ff */
[----:B------:R-:W-:Y:S02]  /*05e0*/  USHF.L.U32 UR9, UR8, 0xb, URZ ;  /* 0x0000000b08097899 */ /* 0x000fe400080006ff */
[----:B------:R-:W-:Y:S02]  /*05f0*/  USHF.L.U32 UR8, UR8, 0x1, URZ ;  /* 0x0000000108087899 */ /* 0x000fe400080006ff */
[----:B------:R-:W-:-:S04]  /*0600*/  UIADD3 UR6, UPT, UPT, -UR6, 0x100000, URZ ;  /* 0x0010000006067890 */ /* 0x000fc8000fffe1ff */
[----:B------:R-:W-:Y:S02]  /*0610*/  USHF.L.U32 UR7, UR6, 0xb, URZ ;  /* 0x0000000b06077899 */ /* 0x000fe400080006ff */
[----:B------:R-:W-:Y:S01]  /*0620*/  USHF.L.U32 UR6, UR6, 0x1, URZ ;  /* 0x0000000106067899 */ /* 0x000fe200080006ff */
[----:B------:R-:W-:Y:S01]  /*0630*/  ELECT P0, URZ, PT ;  /* 0x0000000000ff782f */ /* 0x000fe20003800000 */
[----:B---3--:R-:W-:Y:S01]  /*0640*/  ULEA UR4, UR5, UR4, 0x18 ;  /* 0x0000000405047291 */ /* 0x008fe2000f8ec0ff */
[----:B------:R-:W3:Y:S11]  /*0650*/  FENCE.VIEW.ASYNC.S ;  /* 0x00000000000073c6 */ /* 0x000ef60000000000 */
[----:B---3--:R3:W4:Y:S01]  /*0660*/  SYNCS.EXCH.64 URZ, [UR4], UR8 ;  /* 0x0000000804ff75b2 */ /* 0x0087220008000100 */
[----:B------:R3:W1:Y:S01]  /*0670*/  SYNCS.EXCH.64 URZ, [UR4+0x28], UR6 ;  /* 0x0000280604ff75b2 */ /* 0x0006620008000100 */
        /* <DEDUP_REMOVED lines=8> */
[----:B------:R-:W-:Y:S01]  /*0700*/  NOP ;  /* 0x0000000000007918 */ /* 0x000fe20000000000 */
.L_x_9:
[----:B------:R-:W2:Y:S01]  /*0710*/  SHFL.IDX PT, R0, R81, RZ, 0x1f ;  /* 0x00001fff51007589 */ /* 0x000ea200000e0000 */
[----:B------:R-:W-:Y:S01]  /*0720*/  NOP ;  /* 0x0000000000007918 */ /* 0x000fe20000000000 */
[----:B--2---:R-:W-:-:S13]  /*0730*/  ISETP.NE.AND P0, PT, R0, 0x1, PT ;  /* 0x000000010000780c */ /* 0x004fda0003f05270 */
[----:B------:R-:W-:Y:S05]  /*0740*/  @P0 BRA `(.L_x_10) ;  /* 0x0000000000580947 */ /* 0x000fea0003800000 */
[----:B------:R-:W2:Y:S01]  /*0750*/  S2UR UR5, SR_CgaCtaId ;  /* 0x00000000000579c3 */ /* 0x000ea20000008800 */
[----:B---3--:R-:W-:Y:S01]  /*0760*/  UMOV UR4, 0x400 ;  /* 0x0000040000047882 */ /* 0x008fe20000000000 */
        /* <DEDUP_REMOVED lines=9> */
[----:B--2---:R-:W-:Y:S01]  /*0800*/  ULEA UR4, UR5, UR4, 0x18 ;  /* 0x0000000405047291 */ /* 0x004fe2000f8ec0ff */
[----:B------:R-:W2:Y:S11]  /*0810*/  FENCE.VIEW.ASYNC.S ;  /* 0x00000000000073c6 */ /* 0x000eb60000000000 */
[----:B--2---:R2:W3:Y:S01]  /*0820*/  SYNCS.EXCH.64 URZ, [UR4+0x50], UR8 ;  /* 0x0000500804ff75b2 */ /* 0x0044e20008000100 */
        /* <DEDUP_REMOVED lines=8> */
.L_x_10:
[----:B------:R-:W4:Y:S01]  /*08b0*/  SHFL.IDX PT, R0, R81, RZ, 0x1f ;  /* 0x00001fff51007589 */ /* 0x000f2200000e0000 */
[----:B------:R-:W-:Y:S01]  /*08c0*/  NOP ;  /* 0x0000000000007918 */ /* 0x000fe20000000000 */
[----:B----4-:R-:W-:-:S13]  /*08d0*/  ISETP.NE.AND P0, PT, R0, 0x3, PT ;  /* 0x000000030000780c */ /* 0x010fda0003f05270 */
[----:B------:R-:W-:Y:S05]  /*08e0*/  @P0 BRA `(.L_x_11) ;  /* 0x0000000000300947 */ /* 0x000fea0003800000 */
[----:B--23--:R-:W2:Y:S01]  /*08f0*/  S2UR UR6, SR_CgaCtaId ;  /* 0x00000000000679c3 */ /* 0x00cea20000008800 */
[----:B------:R-:W-:Y:S01]  /*0900*/  UMOV UR4, 0x400 ;  /* 0x0000040000047882 */ /* 0x000fe20000000000 */
[----:B------:R-:W-:Y:S01]  /*0910*/  UMOV UR5, 0x20 ;  /* 0x0000002000057882 */ /* 0x000fe20000000000 */
[----:B------:R-:W-:Y:S01]  /*0920*/  ELECT P0, URZ, PT ;  /* 0x0000000000ff782f */ /* 0x000fe20003800000 */
[----:B--2---:R-:W-:Y:S02]  /*0930*/  ULEA UR6, UR6, UR4, 0x18 ;  /* 0x0000000406067291 */ /* 0x004fe4000f8ec0ff */
[----:B------:R-:W-:-:S04]  /*0940*/  UIADD3 UR4, UPT, UPT, -UR5, 0x100000, URZ ;  /* 0x0010000005047890 */ /* 0x000fc8000fffe1ff */
[----:B------:R-:W-:Y:S02]  /*0950*/  USHF.L.U32 UR5, UR4, 0xb, URZ ;  /* 0x0000000b04057899 */ /* 0x000fe400080006ff */
[----:B------:R-:W-:Y:S01]  /*0960*/  USHF.L.U32 UR4, UR4, 0x1, URZ ;  /* 0x0000000104047899 */ /* 0x000fe200080006ff */
[----:B------:R-:W2:Y:S11]  /*0970*/  FENCE.VIEW.ASYNC.S ;  /* 0x00000000000073c6 */ /* 0x000eb60000000000 */
[----:B--2---:R4:W2:Y:S01]  /*0980*/  SYNCS.EXCH.64 URZ, [UR6+0x90], UR4 ;  /* 0x0000900406ff75b2 */ /* 0x0048a20008000100 */
[----:B------:R4:W3:Y:S02]  /*0990*/  SYNCS.EXCH.64 URZ, [UR6+0x98], UR4 ;  /* 0x0000980406ff75b2 */ /* 0x0008e40008000100 */
[----:B----4-:R-:W-:Y:S01]  /*09a0*/  NOP ;  /* 0x0000000000007918 */ /* 0x010fe20000000000 */
.L_x_11:
[----:B------:R-:W4:Y:S01]  /*09b0*/  SHFL.IDX PT, R0, R81, RZ, 0x1f ;  /* 0x00001fff51007589 */ /* 0x000f2200000e0000 */
[----:B------:R-:W-:Y:S01]  /*09c0*/  NOP ;  /* 0x0000000000007918 */ /* 0x000fe20000000000 */
[----:B----4-:R-:W-:-:S13]  /*09d0*/  ISETP.NE.AND P0, PT, R0, 0x4, PT ;  /* 0x000000040000780c */ /* 0x010fda0003f05270 */
[----:B------:R-:W-:Y:S05]  /*09e0*/  @P0 BRA `(.L_x_12) ;  /* 0x00000000004c0947 */ /* 0x000fea0003800000 */
[----:B------:R-:W4:Y:S01]  /*09f0*/  S2UR UR5, SR_CgaCtaId ;  /* 0x00000000000579c3 */ /* 0x000f220000008800 */
[----:B--23--:R-:W-:Y:S01]  /*0a00*/  UMOV UR4, 0x3a0 ;  /* 0x000003a000047882 */ /* 0x00cfe20000000000 */
[----:B------:R-:W-:Y:S01]  /*0a10*/  UMOV UR6, 0x400 ;  /* 0x0000040000067882 */ /* 0x000fe20000000000 */
[----:B------:R-:W-:Y:S01]  /*0a20*/  USEL UR4, UR4, 0x320, UP3 ;  /* 0x0000032004047887 */ /* 0x000fe20009800000 */
[----:B------:R-:W-:Y:S01]  /*0a30*/  UMOV UR8, 0x1 ;  /* 0x0000000100087882 */ /* 0x000fe20000000000 */
[----:B------:R-:W-:Y:S01]  /*0a40*/  ELECT P0, URZ, PT ;  /* 0x0000000000ff782f */ /* 0x000fe20003800000 */
[----:B------:R-:W-:-:S04]  /*0a50*/  UIADD3 UR8, UPT, UPT, -UR8, 0x100000, URZ ;  /* 0x0010000008087890 */ /* 0x000fc8000fffe1ff */
[----:B------:R-:W-:Y:S02]  /*0a60*/  USHF.L.U32 UR9, UR8, 0xb, URZ ;  /* 0x0000000b08097899 */ /* 0x000fe400080006ff */
[----:B------:R-:W-:Y:S02]  /*0a70*/  USHF.L.U32 UR8, UR8, 0x1, URZ ;  /* 0x0000000108087899 */ /* 0x000fe400080006ff */
[----:B----4-:R-:W-:Y:S02]  /*0a80*/  ULEA UR6, UR5, UR6, 0x18 ;  /* 0x0000000605067291 */ /* 0x010fe4000f8ec0ff */
[----:B------:R-:W-:-:S04]  /*0a90*/  UIADD3 UR4, UPT, UPT, -UR4, 0x100000, URZ ;  /* 0x0010000004047890 */ /* 0x000fc8000fffe1ff */
[----:B------:R-:W-:Y:S02]  /*0aa0*/  USHF.L.U32 UR5, UR4, 0xb, URZ ;  /* 0x0000000b04057899 */ /* 0x000fe400080006ff */
[----:B------:R-:W-:Y:S01]  /*0ab0*/  USHF.L.U32 UR4, UR4, 0x1, URZ ;  /* 0x0000000104047899 */ /* 0x000fe200080006ff */
[----:B------:R-:W2:Y:S03]  /*0ac0*/  FENCE.VIEW.ASYNC.S ;  /* 0x00000000000073c6 */ /* 0x000ea60000000000 */
[----:B--2---:R4:W2:Y:S08]  /*0ad0*/  SYNCS.EXCH.64 URZ, [UR6+0xa0], UR8 ;  /* 0x0000a00806ff75b2 */ /* 0x0048b00008000100 */
[----:B------:R4:W3:Y:S01]  /*0ae0*/  SYNCS.EXCH.64 URZ, [UR6+0xb0], UR4 ;  /* 0x0000b00406ff75b2 */ /* 0x0008e20008000100 */
[----:B------:R4:W1:Y:S01]  /*0af0*/  SYNCS.EXCH.64 URZ, [UR6+0xa8], UR8 ;  /* 0x0000a80806ff75b2 */ /* 0x0008620008000100 */
[----:B------:R4:W1:Y:S02]  /*0b00*/  SYNCS.EXCH.64 URZ, [UR6+0xb8], UR4 ;  /* 0x0000b80406ff75b2 */ /* 0x0008640008000100 */
[----:B----4-:R-:W-:Y:S01]  /*0b10*/  NOP ;  /* 0x0000000000007918 */ /* 0x010fe20000000000 */
.L_x_12:
[----:B------:R-:W4:Y:S01]  /*0b20*/  SHFL.IDX PT, R0, R81, RZ, 0x1f ;  /* 0x00001fff51007589 */ /* 0x000f2200000e0000 */
[----:B------:R-:W-:Y:S01]  /*0b30*/  NOP ;  /* 0x0000000000007918 */ /* 0x000fe20000000000 */
[----:B----4-:R-:W-:-:S13]  /*0b40*/  ISETP.NE.AND P0, PT, R0, 0x5, PT ;  /* 0x000000050000780c */ /* 0x010fda0003f05270 */
[----:B------:R-:W-:Y:S05]  /*0b50*/  @P0 BRA `(.L_x_13) ;  /* 0x0000000000580947 */ /* 0x000fea0003800000 */
[----:B------:R-:W4:Y:S01]  /*0b60*/  S2UR UR5, SR_CgaCtaId ;  /* 0x00000000000579c3 */ /* 0x000f220000008800 */
[----:B--23--:R-:W-:Y:S01]  /*0b70*/  UMOV UR4, 0x400 ;  /* 0x0000040000047882 */ /* 0x00cfe20000000000 */
        /* <DEDUP_REMOVED lines=9> */
[----:B----4-:R-:W-:Y:S01]  /*0c10*/  ULEA UR4, UR5, UR4, 0x18 ;  /* 0x0000000405047291 */ /* 0x010fe2000f8ec0ff */
[----:B------:R-:W2:Y:S11]  /*0c20*/  FENCE.VIEW.ASYNC.S ;  /* 0x00000000000073c6 */ /* 0x000eb60000000000 */
[----:B--2---:R4:W2:Y:S01]  /*0c30*/  SYNCS.EXCH.64 URZ, [UR4+0xc0], UR6 ;  /* 0x0000c00604ff75b2 */ /* 0x0048a20008000100 */
[----:B------:R4:W3:Y:S01]  /*0c40*/  SYNCS.EXCH.64 URZ, [UR4+0xe0], UR8 ;  /* 0x0000e00804ff75b2 */ /* 0x0008e20008000100 */
[----:B------:R4:W1:Y:S01]  /*0c50*/  SYNCS.EXCH.64 URZ, [UR4+0xc8], UR6 ;  /* 0x0000c80604ff75b2 */ /* 0x0008620008000100 */
[----:B------:R4:W1:Y:S01]  /*0c60*/  SYNCS.EXCH.64 URZ, [UR4+0xe8], UR8 ;  /* 0x0000e80804ff75b2 */ /* 0x0008620008000100 */
[----:B------:R4:W1:Y:S01]  /*0c70*/  SYNCS.EXCH.64 URZ, [UR4+0xd0], UR6 ;  /* 0x0000d00604ff75b2 */ /* 0x0008620008000100 */
[----:B------:R4:W1:Y:S01]  /*0c80*/  SYNCS.EXCH.64 URZ, [UR4+0xf0], UR8 ;  /* 0x0000f00804ff75b2 */ /* 0x0008620008000100 */
[----:B------:R4:W1:Y:S01]  /*0c90*/  SYNCS.EXCH.64 URZ, [UR4+0xd8], UR6 ;  /* 0x0000d80604ff75b2 */ /* 0x0008620008000100 */
[----:B------:R4:W1:Y:S02]  /*0ca0*/  SYNCS.EXCH.64 URZ, [UR4+0xf8], UR8 ;  /* 0x0000f80804ff75b2 */ /* 0x0008640008000100 */
[----:B----4-:R-:W-:Y:S01]  /*0cb0*/  NOP ;  /* 0x0000000000007918 */ /* 0x010fe20000000000 */
.L_x_13:
[----:B------:R-:W4:Y:S01]  /*0cc0*/  SHFL.IDX PT, R0, R81, RZ, 0x1f ;  /* 0x00001fff51007589 */ /* 0x000f2200000e0000 */
[----:B------:R-:W-:Y:S01]  /*0cd0*/  ISETP.NE.OR P1, PT, RZ, UR13, !P1 ;  /* 0x0000000dff007c0c */ /* 0x000fe2000cf25670 */
[----:B------:R-:W-:Y:S01]  /*0ce0*/  NOP ;  /* 0x0000000000007918 */ /* 0x000fe20000000000 */
[----:B----4-:R-:W-:-:S13]  /*0cf0*/  ISETP.NE.AND P0, PT, R0, 0x3, PT ;  /* 0x000000030000780c */ /* 0x010fda0003f05270 */
[----:B------:R-:W-:Y:S05]  /*0d00*/  @P0 BRA `(.L_x_14) ;  /* 0x0000000000380947 */ /* 0x000fea0003800000 */
[----:B------:R-:W4:Y:S01]  /*0d10*/  S2UR UR5, SR_CgaCtaId ;  /* 0x00000000000579c3 */ /* 0x000f220000008800 */
[----:B--23--:R-:W-:Y:S01]  /*0d20*/  UMOV UR4, 0x400 ;  /* 0x0000040000047882 */ /* 0x00cfe20000000000 */
[----:B------:R-:W-:Y:S01]  /*0d30*/  UMOV UR6, 0x20 ;  /* 0x0000002000067882 */ /* 0x000fe20000000000 */
[----:B------:R-:W-:Y:S01]  /*0d40*/  ELECT P0, URZ, PT ;  /* 0x0000000000ff782f */ /* 0x000fe20003800000 */
[----:B------:R-:W-:-:S04]  /*0d50*/  UIADD3 UR6, UPT, UPT, -UR6, 0x100000, URZ ;  /* 0x0010000006067890 */ /* 0x000fc8000fffe1ff */
[----:B------:R-:W-:Y:S02]  /*0d60*/  USHF.L.U32 UR7, UR6, 0xb, URZ ;  /* 0x0000000b06077899 */ /* 0x000fe400080006ff */
[----:B------:R-:W-:Y:S02]  /*0d70*/  USHF.L.U32 UR6, UR6, 0x1, URZ ;  /* 0x0000000106067899 */ /* 0x000fe400080006ff */
[----:B----4-:R-:W-:Y:S01]  /*0d80*/  ULEA UR4, UR5, UR4, 0x18 ;  /* 0x0000000405047291 */ /* 0x010fe2000f8ec0ff */
[----:B------:R-:W2:Y:S11]  /*0d90*/  FENCE.VIEW.ASYNC.S ;  /* 0x00000000000073c6 */ /* 0x000eb60000000000 */
[----:B--2---:R4:W2:Y:S01]  /*0da0*/  SYNCS.EXCH.64 URZ, [UR4+0x100], UR6 ;  /* 0x0001000604ff75b2 */ /* 0x0048a20008000100 */
[----:B------:R4:W3:Y:S01]  /*0db0*/  SYNCS.EXCH.64 URZ, [UR4+0x110], UR6 ;  /* 0x0001100604ff75b2 */ /* 0x0008e20008000100 */
[----:B------:R4:W1:Y:S01]  /*0dc0*/  SYNCS.EXCH.64 URZ, [UR4+0x108], UR6 ;  /* 0x0001080604ff75b2 */ /* 0x0008620008000100 */
[----:B------:R4:W1:Y:S02]  /*0dd0*/  SYNCS.EXCH.64 URZ, [UR4+0x118], UR6 ;  /* 0x0001180604ff75b2 */ /* 0x0008640008000100 */
[----:B----4-:R-:W-:Y:S01]  /*0de0*/  NOP ;  /* 0x0000000000007918 */ /* 0x010fe20000000000 */
.L_x_14:
[----:B--23--:R-:W2:Y:S01]  /*0df0*/  S2UR UR7, SR_CgaCtaId ;  /* 0x00000000000779c3 */ /* 0x00cea20000008800 */
[----:B------:R-:W-:Y:S01]  /*0e00*/  VOTEU.ALL UP0, P1 ;  /* 0x0000000000ff7886 */ /* 0x000fe20000800000 */
[----:B------:R-:W-:Y:S01]  /*0e10*/  UMOV UR4, 0x20 ;  /* 0x0000002000047882 */ /* 0x000fe20000000000 */
[----:B------:R-:W-:Y:S01]  /*0e20*/  NOP ;  /* 0x0000000000007918 */ /* 0x000fe20000000000 */
[----:B-1----:R-:W-:Y:S01]  /*0e30*/  LOP3.LUT R3, R95, 0x1f, RZ, 0xc0, !PT ;  /* 0x0000001f5f037812 */ /* 0x002fe200078ec0ff */
[----:B------:R-:W-:Y:S01]  /*0e40*/  UISETP.NE.AND UP4, UPT, UR13, URZ, UPT ;  /* 0x000000ff0d00728c */ /* 0x000fe2000bf85270 */
[----:B------:R-:W-:Y:S01]  /*0e50*/  @!UP0 UMOV UR6, 0x400 ;  /* 0x0000040000068882 */ /* 0x000fe20000000000 */
[----:B------:R-:W-:-:S04]  /*0e60*/  @!UP0 UIADD3 UR4, UPT, UPT, -UR4, 0x100000, URZ ;  /* 0x0010000004048890 */ /* 0x000fc8000fffe1ff */
[----:B------:R-:W-:Y:S02]  /*0e70*/  @!UP0 USHF.L.U32 UR5, UR4, 0xb, URZ ;  /* 0x0000000b04058899 */ /* 0x000fe400080006ff */
[----:B------:R-:W-:Y:S02]  /*0e80*/  @!UP0 USHF.L.U32 UR4, UR4, 0x1, URZ ;  /* 0x0000000104048899 */ /* 0x000fe400080006ff */
[----:B--2---:R-:W-:Y:S01]  /*0e90*/  @!UP0 ULEA UR6, UR7, UR6, 0x18 ;  /* 0x0000000607068291 */ /* 0x004fe2000f8ec0ff */
[----:B------:R-:W1:Y:S01]  /*0ea0*/  LDCU UR7, c[0x0][0x36c] ;  /* 0x00006d80ff0777ac */ /* 0x000e620008000800 */
[----:B------:R-:W-:Y:S01]  /*0eb0*/  VOTEU.ALL UP0, P1 ;  /* 0x0000000000ff7886 */ /* 0x000fe20000800000 */
[----:B------:R-:W2:Y:S09]  /*0ec0*/  FENCE.VIEW.ASYNC.S ;  /* 0x00000000000073c6 */ /* 0x000eb20000000000 */
[----:B--2---:R2:W3:Y:S01]  /*0ed0*/  @!UP0 SYNCS.EXCH.64 URZ, [UR6+0x120], UR4 ;  /* 0x0001200406ff85b2 */ /* 0x0044e20008000100 */
[----:B-1----:R-:W-:-:S09]  /*0ee0*/  UISETP.EQ.U32.AND UP5, UPT, UR7, 0x1, UPT ;  /* 0x000000010700788c */ /* 0x002fd2000bfa2070 */
[----:B--2---:R-:W-:Y:S05]  /*0ef0*/  BRA.U !UP5, `(.L_x_15) ;  /* 0x000000010d087547 */ /* 0x004fea000b800000 */
[----:B---3--:R-:W-:Y:S01]  /*0f00*/  UCGABAR_ARV ;  /* 0x00000000000079c7 */ /* 0x008fe20008000000 */
[----:B------:R-:W-:Y:S05]  /*0f10*/  BRA `(.L_x_16) ;  /* 0x0000000000047947 */ /* 0x000fea0003800000 */
.L_x_15:
[----:B---3--:R-:W-:Y:S01]  /*0f20*/  NOP ;  /* 0x0000000000007918 */ /* 0x008fe20000000000 */
.L_x_16:
[----:B------:R-:W1:Y:S01]  /*0f30*/  S2UR UR21, SR_CTAID.X ;  /* 0x00000000001579c3 */ /* 0x000e620000002500 */
[----:B------:R-:W-:-:S05]  /*0f40*/  CS2R.32 R83, SR_CgaSize ;  /* 0x0000000000537805 */ /* 0x000fca0000008a00 */
[----:B------:R-:W-:-:S05]  /*0f50*/  IMAD R83, R83, -0xa0, RZ ;  /* 0xffffff6053537824 */ /* 0x000fca00078e02ff */
[----:B------:R-:W-:-:S14]  /*0f60*/  R2UR UR5, R83 ;  /* 0x00000000530572ca */ /* 0x000fdc00000e0000 */
[----:B------:R-:W2:Y:S01]  /*0f70*/  LDCU UR5, c[0x0][UR5+0x2b0] ;  /* 0x00005600050577ac */ /* 0x000ea20008000800 */
[----:B------:R-:W-:-:S05]  /*0f80*/  CS2R.32 R83, SR_CgaSize ;  /* 0x0000000000537805 */ /* 0x000fca0000008a00 */
[----:B------:R-:W-:-:S05]  /*0f90*/  IMAD R83, R83, -0xa0, RZ ;  /* 0xffffff6053537824 */ /* 0x000fca00078e02ff */
[----:B------:R-:W-:-:S14]  /*0fa0*/  R2UR UR4, R83 ;  /* 0x00000000530472ca */ /* 0x000fdc00000e0000 */
[----:B------:R-:W3:Y:S01]  /*0fb0*/  LDCU UR4, c[0x0][UR4+0x2b4] ;  /* 0x00005680040477ac */ /* 0x000ee20008000800 */
[----:B------:R-:W4:Y:S01]  /*0fc0*/  S2UR UR7, SR_CTAID.Y ;  /* 0x00000000000779c3 */ /* 0x000f220000002600 */
[----:B------:R-:W-:-:S05]  /*0fd0*/  CS2R.32 R83, SR_CgaSize ;  /* 0x0000000000537805 */ /* 0x000fca0000008a00 */
[----:B------:R-:W-:-:S05]  /*0fe0*/  IMAD R83, R83, -0xa0, RZ ;  /* 0xffffff6053537824 */ /* 0x000fca00078e02ff */
[----:B------:R-:W-:-:S14]  /*0ff0*/  R2UR UR8, R83 ;  /* 0x00000000530872ca */ /* 0x000fdc00000e0000 */
[----:B------:R-:W3:Y:S01]  /*1000*/  LDCU UR8, c[0x0][UR8+0x2a0] ;  /* 0x00005400080877ac */ /* 0x000ee20008000800 */
[----:B------:R-:W-:-:S05]  /*1010*/  CS2R.32 R83, SR_CgaSize ;  /* 0x0000000000537805 */ /* 0x000fca0000008a00 */
[----:B------:R-:W-:-:S05]  /*1020*/  IMAD R83, R83, -0xa0, RZ ;  /* 0xffffff6053537824 */ /* 0x000fca00078e02ff */
[----:B------:R-:W-:-:S14]  /*1030*/  R2UR UR9, R83 ;  /* 0x00000000530972ca */ /* 0x000fdc00000e0000 */
[----:B------:R-:W3:Y:S01]  /*1040*/  LDCU UR9, c[0x0][UR9+0x2a4] ;  /* 0x00005480090977ac */ /* 0x000ee20008000800 */
[----:B------:R-:W3:Y:S01]  /*1050*/  S2UR UR10, SR_CgaCtaId ;  /* 0x00000000000a79c3 */ /* 0x000ee20000008800 */
[----:B------:R-:W-:Y:S01]  /*1060*/  UISETP.GT.U32.AND UP0, UPT, UR33, 0xffff, UPT ;  /* 0x0000ffff2100788c */ /* 0x000fe2000bf04070 */
[----:B------:R-:W3:Y:S01]  /*1070*/  LDCU UR18, c[0x0][0xb24] ;  /* 0x00016480ff1277ac */ /* 0x000ee20008000800 */
[----:B------:R-:W-:Y:S01]  /*1080*/  UMOV UR29, 0x5 ;  /* 0x00000005001d7882 */ /* 0x000fe20000000000 */
[----:B-1----:R-:W-:-:S04]  /*1090*/  I2FP.F32.U32 R2, UR21 ;  /* 0x0000001500027c45 */ /* 0x002fc80008201000 */
[----:B------:R-:W1:Y:S01]  /*10a0*/  S2UR UR36, SR_CTAID.Z ;  /* 0x00000000002479c3 */ /* 0x000e620000002700 */
[----:B------:R-:W1:Y:S01]  /*10b0*/  LDCU UR42, c[0x0][0xb24] ;  /* 0x00016480ff2a77ac */ /* 0x000e620008000800 */
[----:B--2---:R-:W-:Y:S01]  /*10c0*/  FMUL R2, R2, UR5 ;  /* 0x0000000502027c20 */ /* 0x004fe20008400000 */
[----:B------:R-:W-:Y:S01]  /*10d0*/  USEL UR5, UR33, 0xffff, !UP0 ;  /* 0x0000ffff21057887 */ /* 0x000fe2000c000000 */
[----:B----4-:R-:W-:Y:S01]  /*10e0*/  I2FP.F32.U32 R0, UR7 ;  /* 0x0000000700007c45 */ /* 0x010fe20008201000 */
[----:B------:R-:W2:Y:S03]  /*10f0*/  LDCU UR23, c[0x0][0xb30] ;  /* 0x00016600ff1777ac */ /* 0x000ea60008000800 */
[----:B------:R-:W4:Y:S01]  /*1100*/  F2I.U32.TRUNC.NTZ R2, R2 ;  /* 0x0000000200027305 */ /* 0x000f22000020f000 */
[----:B---3--:R-:W-:Y:S01]  /*1110*/  FMUL R0, R0, UR4 ;  /* 0x0000000400007c20 */ /* 0x008fe20008400000 */
[----:B------:R-:W-:-:S02]  /*1120*/  ULOP3.LUT UR19, UR5, 0xffff, URZ, 0xc0, !UPT ;  /* 0x0000ffff05137892 */ /* 0x000fc4000f8ec0ff */
[----:B------:R-:W-:Y:S02]  /*1130*/  USHF.L.U32 UR28, UR10, 0xa, URZ ;  /* 0x0000000a0a1c7899 */ /* 0x000fe400080006ff */
[----:B------:R-:W-:Y:S02]  /*1140*/  UISETP.GE.AND UP2, UPT, UR18, 0x1, UPT ;  /* 0x000000011200788c */ /* 0x000fe4000bf46270 */
[----:B------:R-:W3:Y:S01]  /*1150*/  F2I.U32.TRUNC.NTZ R0, R0 ;  /* 0x0000000000007305 */ /* 0x000ee2000020f000 */
[----:B------:R-:W-:Y:S01]  /*1160*/  UMOV UR20, UR7 ;  /* 0x0000000700147c82 */ /* 0x000fe20008000000 */
[----:B------:R-:W-:Y:S01]  /*1170*/  UMOV UR16, UR21 ;  /* 0x0000001500107c82 */ /* 0x000fe20008000000 */
[----:B----4-:R-:W-:Y:S02]  /*1180*/  R2UR UR4, R2 ;  /* 0x00000000020472ca */ /* 0x010fe400000e0000 */
[----:B------:R-:W-:Y:S02]  /*1190*/  PRMT R2, RZ, 0x7610, R2 ;  /* 0x00007610ff027816 */ /* 0x000fe40000000002 */
[----:B---3--:R-:W-:-:S02]  /*11a0*/  R2UR UR6, R0 ;  /* 0x00000000000672ca */ /* 0x008fc400000e0000 */
[----:B------:R-:W-:-:S07]  /*11b0*/  PRMT R0, RZ, 0x7610, R0 ;  /* 0x00007610ff007816 */ /* 0x000fce0000000000 */
[----:B------:R-:W-:-:S04]  /*11c0*/  UIADD3 UR5, UPT, UPT, -UR4, URZ, URZ ;  /* 0x000000ff04057290 */ /* 0x000fc8000fffe1ff */
[----:B------:R-:W-:Y:S02]  /*11d0*/  UIMAD UR5, UR8, UR5, UR21 ;  /* 0x00000005080572a4 */ /* 0x000fe4000f8e0215 */
[----:B------:R-:W-:-:S04]  /*11e0*/  UIADD3 UR4, UPT, UPT, -UR6, URZ, URZ ;  /* 0x000000ff06047290 */ /* 0x000fc8000fffe1ff */
[----:B------:R-:W-:Y:S01]  /*11f0*/  IMAD.U32 R83, RZ, RZ, UR5 ;  /* 0x00000005ff537e24 */ /* 0x000fe2000f8e00ff */
[----:B------:R-:W-:-:S06]  /*1200*/  UIMAD UR4, UR9, UR4, UR7 ;  /* 0x00000004090472a4 */ /* 0x000fcc000f8e0207 */
[----:B------:R-:W-:Y:S01]  /*1210*/  IMAD.U32 R82, RZ, RZ, UR4 ;  /* 0x00000004ff527e24 */ /* 0x000fe2000f8e00ff */
[----:B-12---:R-:W-:Y:S06]  /*1220*/  BRA.U UP4, `(.L_x_17) ;  /* 0x0000000104447547 */ /* 0x006fec000b800000 */
[----:B------:R-:W-:Y:S02]  /*1230*/  R2UR UR4, R83 ;  /* 0x00000000530472ca */ /* 0x000fe400000e0000 */
[----:B------:R-:W-:-:S11]  /*1240*/  R2UR UR8, R82 ;  /* 0x00000000520872ca */ /* 0x000fd600000e0000 */
[----:B------:R-:W-:Y:S02]  /*1250*/  UISETP.GT.U32.AND UP0, UPT, UR4, 0x1, UPT ;  /* 0x000000010400788c */ /* 0x000fe4000bf04070 */
[----:B------:R-:W-:Y:S02]  /*1260*/  ULOP3.LUT UR4, UR4, 0xfffffffe, URZ, 0xc0, !UPT ;  /* 0xfffffffe04047892 */ /* 0x000fe4000f8ec0ff */
[----:B------:R-:W-:Y:S02]  /*1270*/  UISETP.NE.AND UP1, UPT, UR8, URZ, UP0 ;  /* 0x000000ff0800728c */ /* 0x000fe40008725270 */
[----:B------:R-:W-:Y:S02]  /*1280*/  UISETP.NE.AND UP0, UPT, UR8, 0x1, UP0 ;  /* 0x000000010800788c */ /* 0x000fe40008705270 */
[----:B------:R-:W-:Y:S02]  /*1290*/  USEL UR7, URZ, 0x1, UP1 ;  /* 0x00000001ff077887 */ /* 0x000fe40008800000 */
[----:B------:R-:W-:-:S02]  /*12a0*/  USEL UR6, URZ, 0x4, UP0 ;  /* 0x00000004ff067887 */ /* 0x000fc40008000000 */
[----:B------:R-:W-:Y:S02]  /*12b0*/  USEL UR5, URZ, 0x2, UP1 ;  /* 0x00000002ff057887 */ /* 0x000fe40008800000 */
[----:B------:R-:W-:Y:S02]  /*12c0*/  ULEA UR4, UR8, UR4, 0x1 ;  /* 0x0000000408047291 */ /* 0x000fe4000f8e08ff */
[----:B------:R-:W-:Y:S02]  /*12d0*/  USEL UR8, URZ, 0x8, UP0 ;  /* 0x00000008ff087887 */ /* 0x000fe40008000000 */
[----:B------:R-:W-:-:S03]  /*12e0*/  UIADD3 UR5, UPT, UPT, UR5, UR6, UR7 ;  /* 0x0000000605057290 */ /* 0x000fc6000fffe007 */
[----:B------:R-:W-:Y:S01]  /*12f0*/  UMOV UR6, 0x3 ;  /* 0x0000000300067882 */ /* 0x000fe20000000000 */
[----:B------:R-:W-:Y:S02]  /*1300*/  UIADD3 UR5, UPT, UPT, UR5, UR8, URZ ;  /* 0x0000000805057290 */ /* 0x000fe4000fffe0ff */
[----:B------:R-:W-:-:S04]  /*1310*/  USHF.L.U32 UR4, UR6, UR4, URZ ;  /* 0x0000000406047299 */ /* 0x000fc800080006ff */
[----:B------:R-:W-:Y:S02]  /*1320*/  IMAD.U32 R2, RZ, RZ, UR5 ;  /* 0x00000005ff027e24 */ /* 0x000fe4000f8e00ff */
[----:B------:R-:W-:Y:S02]  /*1330*/  IMAD.U32 R0, RZ, RZ, UR4 ;  /* 0x00000004ff007e24 */ /* 0x000fe4000f8e00ff */
.L_x_17:
[----:B------:R-:W-:Y:S05]  /*1340*/  BRA.U !UP2, `(.L_x_18) ;  /* 0x000000010ad07547 */ /* 0x000fea000b800000 */
[----:B------:R-:W1:Y:S01]  /*1350*/  LDCU.128 UR24, c[0x0][0xb10] ;  /* 0x00016200ff1877ac */ /* 0x000e620008000c00 */
[----:B------:R-:W2:Y:S01]  /*1360*/  LDCU UR12, c[0x0][0x370] ;  /* 0x00006e00ff0c77ac */ /* 0x000ea20008000800 */
[----:B------:R-:W3:Y:S01]  /*1370*/  LDCU UR5, c[0x0][0x374] ;  /* 0x00006e80ff0577ac */ /* 0x000ee20008000800 */
[----:B------:R-:W4:Y:S01]  /*1380*/  LDCU UR22, c[0x0][0xb0c] ;  /* 0x00016180ff1677ac */ /* 0x000f220008000800 */
[----:B------:R-:W4:Y:S01]  /*1390*/  LDCU UR4, c[0x0][0xb20] ;  /* 0x00016400ff0477ac */ /* 0x000f220008000800 */
[----:B------:R-:W4:Y:S01]  /*13a0*/  LDCU.64 UR16, c[0x0][0xb28] ;  /* 0x00016500ff1077ac */ /* 0x000f220008000a00 */
[----:B-1----:R-:W-:Y:S02]  /*13b0*/  UISETP.NE.AND UP0, UPT, UR26, 0x1, UPT ;  /* 0x000000011a00788c */ /* 0x002fe4000bf05270 */
[----:B---3--:R-:W-:Y:S02]  /*13c0*/  UIMAD.WIDE.U32 UR6, UR5, UR27, URZ ;  /* 0x0000001b050672a5 */ /* 0x008fe4000f8e00ff */
[----:B--2---:R-:W-:-:S02]  /*13d0*/  UIMAD.WIDE.U32 UR8, UR12, UR24, URZ ;  /* 0x000000180c0872a5 */ /* 0x004fc4000f8e00ff */
[----:B----4-:R-:W-:Y:S02]  /*13e0*/  UISETP.NE.AND UP1, UPT, UR22, 0x1, UPT ;  /* 0x000000011600788c */ /* 0x010fe4000bf25270 */
[----:B------:R-:W-:Y:S01]  /*13f0*/  UISETP.NE.AND UP2, UPT, UR18, 0x1, UPT ;  /* 0x000000011200788c */ /* 0x000fe2000bf45270 */
[----:B------:R-:W-:Y:S02]  /*1400*/  UMOV UR6, UR7 ;  /* 0x0000000700067c82 */ /* 0x000fe40008000000 */
[----:B------:R-:W-:Y:S01]  /*1410*/  UMOV UR8, UR9 ;  /* 0x0000000900087c82 */ /* 0x000fe20008000000 */
[----:B------:R-:W-:Y:S02]  /*1420*/  @UP0 USHF.R.U32.HI UR5, URZ, UR4, UR6 ;  /* 0x00000004ff050299 */ /* 0x000fe40008011606 */
[----:B------:R-:W-:Y:S02]  /*1430*/  UIMAD.WIDE.U32 UR14, UR20, UR27, URZ ;  /* 0x0000001b140e72a5 */ /* 0x000fe4000f8e00ff */
[----:B------:R-:W-:-:S02]  /*1440*/  UIMAD.WIDE.U32 UR6, UR5, UR16, URZ ;  /* 0x00000010050672a5 */ /* 0x000fc4000f8e00ff */
[----:B------:R-:W-:Y:S02]  /*1450*/  @UP1 USHF.R.U32.HI UR12, URZ, UR25, UR8 ;  /* 0x00000019ff0c1299 */ /* 0x000fe40008011608 */
[----:B------:R-:W-:Y:S02]  /*1460*/  UIMAD.WIDE.U32 UR10, UR21, UR24, URZ ;  /* 0x00000018150a72a5 */ /* 0x000fe4000f8e00ff */
[----:B------:R-:W-:Y:S01]  /*1470*/  UIMAD.WIDE.U32 UR8, UR12, UR16, URZ ;  /* 0x000000100c0872a5 */ /* 0x000fe2000f8e00ff */
[----:B------:R-:W-:Y:S01]  /*1480*/  UMOV UR14, UR15 ;  /* 0x0000000f000e7c82 */ /* 0x000fe20008000000 */
[----:B------:R-:W-:Y:S01]  /*1490*/  UMOV UR6, UR7 ;  /* 0x0000000700067c82 */ /* 0x000fe20008000000 */
[----:B------:R-:W-:Y:S02]  /*14a0*/  USHF.R.U32.HI UR14, URZ, UR4, UR14 ;  /* 0x00000004ff0e7299 */ /* 0x000fe4000801160e */
[----:B------:R-:W-:Y:S01]  /*14b0*/  @UP2 USHF.R.U32.HI UR5, URZ, UR17, UR6 ;  /* 0x00000011ff052299 */ /* 0x000fe20008011606 */
[----:B------:R-:W-:-:S02]  /*14c0*/  UMOV UR10, UR11 ;  /* 0x0000000b000a7c82 */ /* 0x000fc40008000000 */
[----:B------:R-:W-:Y:S01]  /*14d0*/  UMOV UR6, UR9 ;  /* 0x0000000900067c82 */ /* 0x000fe20008000000 */
[----:B------:R-:W-:Y:S02]  /*14e0*/  USHF.R.U32.HI UR10, URZ, UR25, UR10 ;  /* 0x00000019ff0a7299 */ /* 0x000fe4000801160a */
[----:B------:R-:W-:Y:S02]  /*14f0*/  @UP2 USHF.R.U32.HI UR12, URZ, UR17, UR6 ;  /* 0x00000011ff0c2299 */ /* 0x000fe40008011606 */
[----:B------:R-:W-:Y:S02]  /*1500*/  USEL UR4, UR20, UR14, !UP0 ;  /* 0x0000000e14047287 */ /* 0x000fe4000c000000 */
[----:B------:R-:W-:Y:S02]  /*1510*/  UIMAD UR6, UR5, UR18, URZ ;  /* 0x00000012050672a4 */ /* 0x000fe4000f8e02ff */
[----:B------:R-:W-:Y:S02]  /*1520*/  USEL UR5, UR21, UR10, !UP1 ;  /* 0x0000000a15057287 */ /* 0x000fe4000c800000 */
[----:B------:R-:W-:-:S02]  /*1530*/  UIMAD UR8, UR12, UR18, URZ ;  /* 0x000000120c0872a4 */ /* 0x000fc4000f8e02ff */
[----:B------:R-:W-:Y:S02]  /*1540*/  UISETP.GE.AND UP0, UPT, UR4, UR6, UPT ;  /* 0x000000060400728c */ /* 0x000fe4000bf06270 */
[----:B------:R-:W-:Y:S02]  /*1550*/  UIMAD.WIDE.U32 UR6, UR4, UR16, URZ ;  /* 0x00000010040672a5 */ /* 0x000fe4000f8e00ff */
[----:B------:R-:W-:Y:S02]  /*1560*/  UISETP.GE.OR UP0, UPT, UR5, UR8, UP0 ;  /* 0x000000080500728c */ /* 0x000fe40008706670 */
[----:B------:R-:W-:Y:S02]  /*1570*/  UIMAD.WIDE.U32 UR8, UR5, UR16, URZ ;  /* 0x00000010050872a5 */ /* 0x000fe4000f8e00ff */
[----:B------:R-:W-:Y:S02]  /*1580*/  USHF.R.U32.HI UR7, URZ, UR17, UR7 ;  /* 0x00000011ff077299 */ /* 0x000fe40008011607 */
[----:B------:R-:W-:-:S02]  /*1590*/  UIADD3 UR10, UPT, UPT, -UR4, URZ, URZ ;  /* 0x000000ff040a7290 */ /* 0x000fc4000fffe1ff */
[----:B------:R-:W-:Y:S02]  /*15a0*/  USEL UR7, UR4, UR7, !UP2 ;  /* 0x0000000704077287 */ /* 0x000fe4000d000000 */
[----:B------:R-:W-:Y:S01]  /*15b0*/  UIADD3 UR16, UPT, UPT, -UR5, URZ, URZ ;  /* 0x000000ff05107290 */ /* 0x000fe2000fffe1ff */
[----:B------:R-:W-:Y:S01]  /*15c0*/  @!UP0 UMOV UR6, UR9 ;  /* 0x0000000900068c82 */ /* 0x000fe20008000000 */
[----:B------:R-:W-:Y:S02]  /*15d0*/  UIADD3 UR8, UPT, UPT, -UR7, URZ, URZ ;  /* 0x000000ff07087290 */ /* 0x000fe4000fffe1ff */
[----:B------:R-:W-:Y:S02]  /*15e0*/  @!UP0 USHF.R.U32.HI UR6, URZ, UR17, UR6 ;  /* 0x00000011ff068299 */ /* 0x000fe40008011606 */
[----:B------:R-:W-:Y:S02]  /*15f0*/  UIMAD UR8, UR18, UR8, UR4 ;  /* 0x00000008120872a4 */ /* 0x000fe4000f8e0204 */
[----:B------:R-:W-:-:S02]  /*1600*/  @!UP0 USEL UR6, UR5, UR6, !UP2 ;  /* 0x0000000605068287 */ /* 0x000fc4000d000000 */
[----:B------:R-:W-:Y:S02]  /*1610*/  UIMAD UR20, UR26, UR10, UR20 ;  /* 0x0000000a1a1472a4 */ /* 0x000fe4000f8e0214 */
[----:B------:R-:W-:Y:S02]  /*1620*/  @!UP0 UIADD3 UR7, UPT, UPT, UR7, -UR6, URZ ;  /* 0x8000000607078290 */ /* 0x000fe4000fffe0ff */
[----:B------:R-:W-:Y:S02]  /*1630*/  @!UP0 UIMAD UR6, UR8, UR12, UR6 ;  /* 0x0000000c080682a4 */ /* 0x000fe4000f8e0206 */
[----:B------:R-:W-:Y:S02]  /*1640*/  @!UP0 UIMAD UR4, UR7, UR18, UR5 ;  /* 0x00000012070482a4 */ /* 0x000fe4000f8e0205 */
[----:B------:R-:W-:Y:S02]  /*1650*/  UIMAD UR16, UR22, UR16, UR21 ;  /* 0x00000010161072a4 */ /* 0x000fe4000f8e0215 */
[----:B------:R-:W-:Y:S01]  /*1660*/  UIMAD UR20, UR4, UR26, UR20 ;  /* 0x0000001a041472a4 */ /* 0x000fe2000f8e0214 */
[----:B------:R-:W-:-:S02]  /*1670*/  @!UP0 UMOV UR5, UR6 ;  /* 0x0000000600058c82 */ /* 0x000fc40008000000 */
[----:B------:R-:W-:-:S12]  /*1680*/  UIMAD UR16, UR5, UR22, UR16 ;  /* 0x00000016051072a4 */ /* 0x000fd8000f8e0210 */
.L_x_18:
[----:B------:R-:W-:Y:S02]  /*1690*/  UISETP.NE.AND UP1, UPT, UR23, 0x1, UPT ;  /* 0x000000011700788c */ /* 0x000fe4000bf25270 */
[----:B------:R-:W-:Y:S02]  /*16a0*/  UISETP.NE.AND UP0, UPT, UR13, 0x2, UPT ;  /* 0x000000020d00788c */ /* 0x000fe4000bf05270 */
[----:B------:R-:W-:Y:S02]  /*16b0*/  ULOP3.LUT UR28, UR28, 0x800, URZ, 0xc0, !UPT ;  /* 0x000008001c1c7892 */ /* 0x000fe4000f8ec0ff */
[----:B------:R-:W-:-:S03]  /*16c0*/  USHF.L.U32 UR24, UR29, UR19, URZ ;  /* 0x000000131d187299 */ /* 0x000fc600080006ff */
[----:B------:R-:W-:Y:S09]  /*16d0*/  BRA.U UP1, `(.L_x_19) ;  /* 0x0000000101447547 */ /* 0x000ff2000b800000 */
[----:B------:R-:W1:Y:S01]  /*16e0*/  LDCU.128 UR8, c[0x0][0xb10] ;  /* 0x00016200ff0877ac */ /* 0x000e620008000c00 */
[----:B------:R-:W2:Y:S01]  /*16f0*/  LDCU UR12, c[0x0][0xb0c] ;  /* 0x00016180ff0c77ac */ /* 0x000ea20008000800 */
[----:B------:R-:W3:Y:S01]  /*1700*/  LDCU UR14, c[0x0][0xb20] ;  /* 0x00016400ff0e77ac */ /* 0x000ee20008000800 */
[----:B-1----:R-:W-:Y:S02]  /*1710*/  UIMAD.WIDE.U32 UR6, UR16, UR8, URZ ;  /* 0x00000008100672a5 */ /* 0x002fe4000f8e00ff */
[----:B------:R-:W-:Y:S02]  /*1720*/  UIMAD.WIDE.U32 UR4, UR20, UR11, URZ ;  /* 0x0000000b140472a5 */ /* 0x000fe4000f8e00ff */
[----:B--2---:R-:W-:Y:S02]  /*1730*/  UISETP.NE.AND UP2, UPT, UR12, 0x1, UPT ;  /* 0x000000010c00788c */ /* 0x004fe4000bf45270 */
[----:B------:R-:W-:Y:S01]  /*1740*/  UISETP.NE.AND UP1, UPT, UR10, 0x1, UPT ;  /* 0x000000010a00788c */ /* 0x000fe2000bf25270 */
[----:B------:R-:W-:-:S02]  /*1750*/  UMOV UR6, UR7 ;  /* 0x0000000700067c82 */ /* 0x000fc40008000000 */
[----:B------:R-:W-:Y:S01]  /*1760*/  UMOV UR4, UR5 ;  /* 0x0000000500047c82 */ /* 0x000fe20008000000 */
[----:B------:R-:W-:Y:S02]  /*1770*/  USHF.R.U32.HI UR6, URZ, UR9, UR6 ;  /* 0x00000009ff067299 */ /* 0x000fe40008011606 */
[----:B---3--:R-:W-:Y:S02]  /*1780*/  USHF.R.U32.HI UR4, URZ, UR14, UR4 ;  /* 0x0000000eff047299 */ /* 0x008fe40008011604 */
[----:B------:R-:W-:Y:S02]  /*1790*/  USEL UR5, UR16, UR6, !UP2 ;  /* 0x0000000610057287 */ /* 0x000fe4000d000000 */
[----:B------:R-:W-:-:S04]  /*17a0*/  USEL UR4, UR20, UR4, !UP1 ;  /* 0x0000000414047287 */ /* 0x000fc8000c800000 */
[----:B------:R-:W-:Y:S02]  /*17b0*/  UIADD3 UR6, UPT, UPT, -UR4, UR5, URZ ;  /* 0x0000000504067290 */ /* 0x000fe4000fffe1ff */
[----:B------:R-:W-:Y:S02]  /*17c0*/  UIADD3 UR4, UPT, UPT, UR4, -UR5, URZ ;  /* 0x8000000504047290 */ /* 0x000fe4000fffe0ff */
[----:B------:R-:W-:Y:S02]  /*17d0*/  UIMAD UR20, UR6, UR10, UR20 ;  /* 0x0000000a061472a4 */ /* 0x000fe4000f8e0214 */
[----:B------:R-:W-:-:S12]  /*17e0*/  UIMAD UR16, UR4, UR12, UR16 ;  /* 0x0000000c041072a4 */ /* 0x000fd8000f8e0210 */
.L_x_19:
[----:B------:R-:W-:Y:S05]  /*17f0*/  BRA.U !UP5, `(.L_x_20) ;  /* 0x000000010d0c7547 */ /* 0x000fea000b800000 */
[----:B------:R-:W-:Y:S01]  /*1800*/  UCGABAR_WAIT ;  /* 0x0000000000007dc7 */ /* 0x000fe20008000000 */
[----:B------:R-:W-:Y:S01]  /*1810*/  CCTL.IVALL ;  /* 0x00000000ff00798f */ /* 0x000fe20002000000 */
[----:B------:R-:W-:Y:S05]  /*1820*/  BRA `(.L_x_21) ;  /* 0x0000000000047947 */ /* 0x000fea0003800000 */
.L_x_20:
[----:B------:R-:W-:Y:S06]  /*1830*/  BAR.SYNC.DEFER_BLOCKING 0x0 ;  /* 0x0000000000007b1d */ /* 0x000fec0000010000 */
.L_x_21:
[----:B------:R-:W-:Y:S05]  /*1840*/  BRA.U UP0, `(.L_x_22) ;  /* 0x0000001500147547 */ /* 0x000fea000b800000 */
[----:B------:R-:W1:Y:S01]  /*1850*/  LDCU UR6, c[0x0][0x38c] ;  /* 0x00007180ff0677ac */ /* 0x000e620008000800 */
[----:B------:R-:W2:Y:S01]  /*1860*/  S2UR UR9, SR_CgaCtaId ;  /* 0x00000000000979c3 */ /* 0x000ea20000008800 */
[----:B------:R-:W-:Y:S01]  /*1870*/  PLOP3.LUT P1, PT, PT, PT, UP3, 0x80, 0x8 ;  /* 0x000000000008781c */ /* 0x000fe20003f2f038 */
[----:B------:R-:W-:Y:S01]  /*1880*/  IMAD.MOV.U32 R12, RZ, RZ, 0x1 ;  /* 0x00000001ff0c7424 */ /* 0x000fe200078e00ff */
[----:B------:R-:W-:Y:S01]  /*1890*/  UMOV UR8, 0x400 ;  /* 0x0000040000087882 */ /* 0x000fe20000000000 */
[----:B------:R-:W-:Y:S01]  /*18a0*/  UISETP.NE.AND UP1, UPT, UR13, URZ, UPT ;  /* 0x000000ff0d00728c */ /* 0x000fe2000bf25270 */
[----:B------:R-:W-:Y:S01]  /*18b0*/  ISETP.NE.AND P2, PT, R3, RZ, P3 ;  /* 0x000000ff0300720c */ /* 0x000fe20001f45270 */
[----:B------:R-:W-:Y:S01]  /*18c0*/  USHF.L.U32 UR7, UR21, 0x7, URZ ;  /* 0x0000000715077899 */ /* 0x000fe200080006ff */
[----:B------:R-:W-:Y:S01]  /*18d0*/  PLOP3.LUT P1, PT, P1, PT, PT, 0x8, 0x80 ;  /* 0x000000000080781c */ /* 0x000fe20000f2e170 */
[----:B------:R-:W-:Y:S01]  /*18e0*/  USHF.L.U32 UR46, UR21, 0x6, URZ ;  /* 0x00000006152e7899 */ /* 0x000fe200080006ff */
[----:B------:R-:W-:Y:S01]  /*18f0*/  CS2R R10, SRZ ;  /* 0x00000000000a7805 */ /* 0x000fe2000001ff00 */
[----:B------:R-:W-:Y:S01]  /*1900*/  IMAD.MOV.U32 R9, RZ, RZ, RZ ;  /* 0x000000ffff097224 */ /* 0x000fe200078e00ff */
[----:B------:R-:W3:Y:S01]  /*1910*/  LDCU UR39, c[0x0][0x370] ;  /* 0x00006e00ff2777ac */ /* 0x000ee20008000800 */
[----:B------:R-:W-:Y:S01]  /*1920*/  IMAD.MOV.U32 R8, RZ, RZ, 0x1 ;  /* 0x00000001ff087424 */ /* 0x000fe200078e00ff */
[----:B------:R-:W4:Y:S01]  /*1930*/  LDCU.64 UR26, c[0x0][0x348] ;  /* 0x00006900ff1a77ac */ /* 0x000f220008000a00 */
[----:B-1----:R-:W-:-:S02]  /*1940*/  UIADD3 UR5, UPT, UPT, UR6, 0x1f, URZ ;  /* 0x0000001f06057890 */ /* 0x002fc4000fffe0ff */
[----:B------:R-:W-:Y:S02]  /*1950*/  UIADD3 UR47, UPT, UPT, UR6, 0x3e, URZ ;  /* 0x0000003e062f7890 */ /* 0x000fe4000fffe0ff */
[----:B------:R-:W-:Y:S02]  /*1960*/  USHF.R.S32.HI UR4, URZ, 0x1f, UR5 ;  /* 0x0000001fff047899 */ /* 0x000fe40008011405 */
[----:B--2---:R-:W-:Y:S02]  /*1970*/  ULEA UR13, UR9, UR8, 0x18 ;  /* 0x00000008090d7291 */ /* 0x004fe4000f8ec0ff */
[----:B------:R-:W-:Y:S02]  /*1980*/  ULEA.HI UR4, UR4, UR5, URZ, 0x5 ;  /* 0x0000000504047291 */ /* 0x000fe4000f8f28ff */
[----:B------:R-:W-:Y:S02]  /*1990*/  ULOP3.LUT UR5, UR7, 0x80, URZ, 0xc0, !UPT ;  /* 0x0000008007057892 */ /* 0x000fe4000f8ec0ff */
[----:B------:R-:W-:-:S02]  /*19a0*/  USHF.R.S32.HI UR41, URZ, 0x5, UR4 ;  /* 0x00000005ff297899 */ /* 0x000fc40008011404 */
[----:B------:R-:W-:Y:S02]  /*19b0*/  UIADD3 UR4, UPT, UPT, UR6, -0x1, URZ ;  /* 0xffffffff06047890 */ /* 0x000fe4000fffe0ff */
[----:B------:R-:W-:Y:S02]  /*19c0*/  UISETP.LT.U32.AND UP0, UPT, UR41, 0x5, UPT ;  /* 0x000000052900788c */ /* 0x000fe4000bf01070 */
[----:B------:R-:W-:Y:S02]  /*19d0*/  UISETP.GE.U32.AND UP2, UPT, UR4, -0x3f, UPT ;  /* 0xffffffc10400788c */ /* 0x000fe4000bf46070 */
[----:B------:R-:W-:Y:S02]  /*19e0*/  USEL UR40, UR41, 0x5, UP0 ;  /* 0x0000000529287887 */ /* 0x000fe40008000000 */
[----:B------:R-:W-:Y:S02]  /*19f0*/  ULEA UR30, UR28, UR13, 0x1 ;  /* 0x0000000d1c1e7291 */ /* 0x000fe4000f8e08ff */
[----:B------:R-:W-:Y:S01]  /*1a00*/  UIADD3 UR4, UPT, UPT, UR40, -0x1, URZ ;  /* 0xffffffff28047890 */ /* 0x000fe2000fffe0ff */
[----:B------:R-:W1:Y:S04]  /*1a10*/  LDCU UR38, c[0x0][0x374] ;  /* 0x00006e80ff2677ac */ /* 0x000e680008000800 */
[----:B------:R-:W-:-:S02]  /*1a20*/  @UP2 UIADD3 UR4, UPT, UPT, UR40, URZ, URZ ;  /* 0x000000ff28042290 */ /* 0x000fc4000fffe0ff */
[----:B------:R-:W-:Y:S02]  /*1a30*/  ULOP3.LUT UR46, UR46, 0x40, URZ, 0xc0, !UPT ;  /* 0x000000402e2e7892 */ /* 0x000fe4000f8ec0ff */
[----:B------:R-:W-:Y:S02]  /*1a40*/  USEL UR21, UR48, 0x2, UP1 ;  /* 0x0000000230157887 */ /* 0x000fe40008800000 */
[----:B------:R-:W-:Y:S02]  /*1a50*/  ULEA.HI UR45, UR28, UR5, URZ, 0x1b ;  /* 0x000000051c2d7291 */ /* 0x000fe4000f8fd8ff */
[----:B------:R-:W-:Y:S02]  /*1a60*/  UIADD3 UR30, UPT, UPT, UR30, 0x8400, URZ ;  /* 0x000084001e1e7890 */ /* 0x000fe4000fffe0ff */
[----:B------:R-:W-:Y:S02]  /*1a70*/  UIADD3 UR44, UPT, UPT, UR41, -UR40, URZ ;  /* 0x80000028292c7290 */ /* 0x000fe4000fffe0ff */
[----:B------:R-:W-:-:S02]  /*1a80*/  UIADD3 UR29, UPT, UPT, UR4, 0x1, URZ ;  /* 0x00000001041d7890 */ /* 0x000fc4000fffe0ff */
[----:B------:R-:W-:Y:S01]  /*1a90*/  UIADD3 UR43, UPT, UPT, -UR4, URZ, URZ ;  /* 0x000000ff042b7290 */ /* 0x000fe2000fffe1ff */
[----:B-1-34-:R-:W-:-:S11]  /*1aa0*/  UMOV UR6, URZ ;  /* 0x000000ff00067c82 */ /* 0x01afd60008000000 */
.L_x_42:
[----:B-1----:R-:W1:Y:S02]  /*1ab0*/  S2UR UR4, SR_CgaCtaId ;  /* 0x00000000000479c3 */ /* 0x002e640000008800 */
[----:B-1----:R-:W-:-:S09]  /*1ac0*/  UISETP.NE.AND UP0, UPT, UR4, URZ, UPT ;  /* 0x000000ff0400728c */ /* 0x002fd2000bf05270 */
[----:B------:R-:W-:Y:S05]  /*1ad0*/  BRA.U UP0, `(.L_x_23) ;  /* 0x0000000100287547 */ /* 0x000fea000b800000 */
[----:B------:R-:W-:Y:S02]  /*1ae0*/  LEA R0, R9, UR13, 0x3 ;  /* 0x0000000d09007c11 */ /* 0x000fe4000f8e18ff */
[----:B------:R-:W-:-:S04]  /*1af0*/  SHF.L.U32 R3, R8, 0x1f, RZ ;  /* 0x0000001f08037819 */ /* 0x000fc800000006ff */
[----:B------:R-:W1:Y:S02]  /*1b00*/  SYNCS.PHASECHK.TRANS64.TRYWAIT P0, [R0+URZ+0x110], R3 ;  /* 0x00011003000075a7 */ /* 0x000e6400080011ff */
[----:B-1----:R-:W-:Y:S05]  /*1b10*/  @!P0 BRA `(.L_x_24) ;  /* 0x0000007c00ec8947 */ /* 0x002fea0003800000 */
.L_x_150:
[----:B------:R2:W-:Y:S01]  /*1b20*/  SYNCS.ARRIVE.TRANS64.A1T0 RZ, [R0+URZ+0x100], RZ ;  /* 0x000100ff00ff79a7 */ /* 0x0005e200081000ff */
[----:B------:R-:W-:-:S05]  /*1b30*/  VIADD R9, R9, 0x1 ;  /* 0x0000000109097836 */ /* 0x000fca0000000000 */
[----:B------:R-:W-:-:S04]  /*1b40*/  ISETP.NE.AND P0, PT, R9, 0x2, PT ;  /* 0x000000020900780c */ /* 0x000fc80003f05270 */
[----:B-1----:R-:W-:Y:S02]  /*1b50*/  SEL R3, RZ, 0x1, P0 ;  /* 0x00000001ff037807 */ /* 0x002fe40000000000 */
[----:B------:R-:W-:Y:S02]  /*1b60*/  SEL R9, R9, RZ, P0 ;  /* 0x000000ff09097207 */ /* 0x000fe40000000000 */
[----:B------:R-:W-:-:S07]  /*1b70*/  LOP3.LUT R8, R8, R3, RZ, 0x3c, !PT ;  /* 0x0000000308087212 */ /* 0x000fce00078e3cff */
.L_x_23:
[----:B------:R-:W-:Y:S01]  /*1b80*/  ULEA UR4, UR6, UR13, 0x3 ;  /* 0x0000000d06047291 */ /* 0x000fe2000f8e18ff */
[----:B--2---:R-:W-:Y:S01]  /*1b90*/  SHF.L.U32 R0, R12, 0x1f, RZ ;  /* 0x0000001f0c007819 */ /* 0x004fe200000006ff */
[----:B------:R-:W-:Y:S02]  /*1ba0*/  UISETP.GE.U32.AND UP0, UPT, UR47, 0x3f, UPT ;  /* 0x0000003f2f00788c */ /* 0x000fe4000bf06070 */
[----:B------:R-:W-:Y:S01]  /*1bb0*/  ULEA UR11, UR20, UR46, 0x7 ;  /* 0x0000002e140b7291 */ /* 0x000fe2000f8e38ff */
[----:B------:R-:W-:-:S04]  /*1bc0*/  UMOV UR7, URZ ;  /* 0x000000ff00077c82 */ /* 0x000fc80008000000 */
[----:B------:R1:W2:Y:S01]  /*1bd0*/  SYNCS.PHASECHK.TRANS64.TRYWAIT P0, [UR4+0x28], R0 ;  /* 0x00002800ff0075a7 */ /* 0x0002a20008001104 */
[----:B------:R-:W-:-:S04]  /*1be0*/  ULEA.HI UR4, UR16, UR16, URZ, 0x1 ;  /* 0x0000001010047291 */ /* 0x000fc8000f8f08ff */
[----:B------:R-:W-:-:S04]  /*1bf0*/  USHF.L.U32 UR4, UR4, 0x7, URZ ;  /* 0x0000000704047899 */ /* 0x000fc800080006ff */
[----:B------:R-:W-:-:S04]  /*1c00*/  ULOP3.LUT UR35, UR4, 0xffffff00, URZ, 0xc0, !UPT ;  /* 0xffffff0004237892 */ /* 0x000fc8000f8ec0ff */
[----:B------:R-:W-:Y:S01]  /*1c10*/  UIADD3 UR35, UPT, UPT, UR45, UR35, URZ ;  /* 0x000000232d237290 */ /* 0x000fe2000fffe0ff */
[----:B------:R-:W-:Y:S11]  /*1c20*/  BRA.U !UP0, `(.L_x_25) ;  /* 0x0000000108c87547 */ /* 0x000ff6000b800000 */
[----:B------:R-:W-:Y:S01]  /*1c30*/  UMOV UR16, UR43 ;  /* 0x0000002b00107c82 */ /* 0x000fe20008000000 */
[----:B------:R-:W-:Y:S01]  /*1c40*/  UMOV UR4, UR6 ;  /* 0x0000000600047c82 */ /* 0x000fe20008000000 */
[----:B------:R-:W-:-:S05]  /*1c50*/  UMOV UR34, URZ ;  /* 0x000000ff00227c82 */ /* 0x000fca0008000000 */
.L_x_31:
[----:B------:R-:W-:Y:S01]  /*1c60*/  ULEA UR33, UR4, UR13, 0x3 ;  /* 0x0000000d04217291 */ /* 0x000fe2000f8e18ff */
[----:B------:R-:W-:Y:S01]  /*1c70*/  @P3 MOV R2, 0x6000 ;  /* 0x0000600000023802 */ /* 0x000fe20000000f00 */
[----:B--234-:R-:W-:Y:S10]  /*1c80*/  @P0 BRA `(.L_x_26) ;  /* 0x00000000000c0947 */ /* 0x01cff40003800000 */
[----:B------:R-:W-:-:S04]  /*1c90*/  SHF.L.U32 R3, R12, 0x1f, RZ ;  /* 0x0000001f0c037819 */ /* 0x000fc800000006ff */
[----:B------:R-:W2:Y:S02]  /*1ca0*/  SYNCS.PHASECHK.TRANS64.TRYWAIT P0, [UR33+0x28], R3 ;  /* 0x00002803ff0075a7 */ /* 0x000ea40008001121 */
[----:B--2---:R-:W-:Y:S05]  /*1cb0*/  @!P0 BRA `(.L_x_27) ;  /* 0x0000007c00988947 */ /* 0x004fea0003800000 */
.L_x_26:
[----:B------:R2:W-:Y:S01]  /*1cc0*/  @P3 SYNCS.ARRIVE.TRANS64 RZ, [UR33], R2 ;  /* 0x00000002ffff39a7 */ /* 0x0005e20008000021 */
[----:B------:R-:W-:Y:S02]  /*1cd0*/  ULOP3.LUT UR5, UR21, 0x2, URZ, 0xfc, !UPT ;  /* 0x0000000215057892 */ /* 0x000fe4000f8efcff */
[----:B------:R-:W-:Y:S02]  /*1ce0*/  UIADD3 UR16, UPT, UPT, UR16, 0x1, URZ ;  /* 0x0000000110107890 */ /* 0x000fe4000fffe0ff */
[----:B------:R-:W-:Y:S02]  /*1cf0*/  UISETP.NE.AND UP0, UPT, UR5, 0x2, UPT ;  /* 0x000000020500788c */ /* 0x000fe4000bf05270 */
[----:B------:R-:W-:-:S07]  /*1d00*/  UISETP.NE.AND UP2, UPT, UR16, 0x1, UPT ;  /* 0x000000011000788c */ /* 0x000fce000bf45270 */
[----:B------:R-:W-:Y:S05]  /*1d10*/  BRA.U UP0, `(.L_x_28) ;  /* 0x0000000100047547 */ /* 0x000fea000b800000 */
[----:B------:R-:W-:Y:S05]  /*1d20*/  BPT.TRAP 0x1 ;  /* 0x000000040000795c */ /* 0x000fea0000300000 */
.L_x_28:
[----:B------:R-:W-:Y:S04]  /*1d30*/  BSSY.RECONVERGENT B0, `(.L_x_29) ;  /* 0x0000003000007945 */ /* 0x000fe80003800200 */
[----:B------:R-:W-:Y:S05]  /*1d40*/  @!P2 BRA `(.L_x_30) ;  /* 0x000000000004a947 */ /* 0x000fea0003800000 */
[----:B------:R-:W-:Y:S05]  /*1d50*/  BPT.TRAP 0x1 ;  /* 0x000000040000795c */ /* 0x000fea0000300000 */
.L_x_30:
[----:B------:R-:W-:Y:S05]  /*1d60*/  BSYNC.RECONVERGENT B0 ;  /* 0x0000000000007941 */ /* 0x000fea0003800200 */
.L_x_29:
[----:B------:R-:W-:Y:S02]  /*1d70*/  UIADD3 UR5, UPT, UPT, UR4, 0x1, URZ ;  /* 0x0000000104057890 */ /* 0x000fe4000fffe0ff */
[----:B------:R-:W-:Y:S02]  /*1d80*/  USHF.L.U32 UR8, UR4, 0xc, URZ ;  /* 0x0000000c04087899 */ /* 0x000fe400080006ff */
[----:B------:R-:W-:Y:S02]  /*1d90*/  UISETP.NE.AND UP0, UPT, UR5, 0x5, UPT ;  /* 0x000000050500788c */ /* 0x000fe4000bf05270 */
[----:B------:R-:W-:Y:S02]  /*1da0*/  ULOP3.LUT UR32, UR8, UR28, URZ, 0xfc, !UPT ;  /* 0x0000001c08207292 */ /* 0x000fe4000f8efcff */
[----:B------:R-:W-:Y:S02]  /*1db0*/  USEL UR7, URZ, 0x1, UP0 ;  /* 0x00000001ff077887 */ /* 0x000fe40008000000 */
[----:B------:R-:W-:-:S02]  /*1dc0*/  USEL UR6, UR5, URZ, UP0 ;  /* 0x000000ff05067287 */ /* 0x000fc40008000000 */
[----:B------:R-:W-:Y:S02]  /*1dd0*/  UIADD3 UR14, UP1, UPT, UR26, 0x80, URZ ;  /* 0x000000801a0e7890 */ /* 0x000fe4000ff3e0ff */
[----:B------:R-:W-:Y:S01]  /*1de0*/  ULEA UR5, UR6, UR13, 0x3 ;  /* 0x0000000d06057291 */ /* 0x000fe2000f8e18ff */
[----:B------:R-:W-:Y:S01]  /*1df0*/  LOP3.LUT R12, R12, UR7, RZ, 0x3c, !PT ;  /* 0x000000070c0c7c12 */ /* 0x000fe2000f8e3cff */
[----:B------:R-:W-:Y:S02]  /*1e00*/  ULEA UR32, UR32, UR13, 0x1 ;  /* 0x0000000d20207291 */ /* 0x000fe4000f8e08ff */
[----:B------:R-:W-:Y:S01]  /*1e10*/  UIADD3 UR4, UP0, UPT, UR26, 0x180, URZ ;  /* 0x000001801a047890 */ /* 0x000fe2000ff1e0ff */
[----:B-1----:R-:W-:Y:S01]  /*1e20*/  SHF.L.U32 R0, R12, 0x1f, RZ ;  /* 0x0000001f0c007819 */ /* 0x002fe200000006ff */
[----:B------:R-:W-:Y:S02]  /*1e30*/  ULOP3.LUT UR33, UR33, 0xfefffff8, URZ, 0xc0, !UPT ;  /* 0xfefffff821217892 */ /* 0x000fe4000f8ec0ff */
[----:B------:R-:W-:Y:S01]  /*1e40*/  UIADD3.X UR15, UPT, UPT, URZ, UR27, URZ, UP1, !UPT ;  /* 0x0000001bff0f7290 */ /* 0x000fe20008ffe4ff */
[----:B------:R3:W4:Y:S01]  /*1e50*/  SYNCS.PHASECHK.TRANS64.TRYWAIT P0, [UR5+0x28], R0 ;  /* 0x00002800ff0075a7 */ /* 0x0007220008001105 */
[----:B------:R-:W-:-:S02]  /*1e60*/  UIADD3 UR32, UPT, UPT, UR32, 0x8400, URZ ;  /* 0x0000840020207890 */ /* 0x000fc4000fffe0ff */
[----:B------:R-:W-:Y:S02]  /*1e70*/  UPRMT UR7, URZ, 0x5410, UR24 ;  /* 0x00005410ff077896 */ /* 0x000fe40008000018 */
[----:B------:R-:W-:Y:S02]  /*1e80*/  UIADD3 UR8, UPT, UPT, UR13, 0x12400, UR8 ;  /* 0x000124000d087890 */ /* 0x000fe4000fffe008 */
[----:B------:R-:W-:Y:S01]  /*1e90*/  UIADD3.X UR5, UPT, UPT, URZ, UR27, URZ, UP0, !UPT ;  /* 0x0000001bff057290 */ /* 0x000fe200087fe4ff */
[----:B------:R-:W-:Y:S01]  /*1ea0*/  UMOV UR18, 0x0 ;  /* 0x0000000000127882 */ /* 0x000fe20000000000 */
[----:B------:R-:W-:Y:S01]  /*1eb0*/  UMOV UR19, 0x10000000 ;  /* 0x1000000000137882 */ /* 0x000fe20000000000 */
[----:B------:R-:W-:Y:S01]  /*1ec0*/  UMOV UR10, UR34 ;  /* 0x00000022000a7c82 */ /* 0x000fe20008000000 */
[----:B------:R-:W-:Y:S01]  /*1ed0*/  UMOV UR12, UR36 ;  /* 0x00000024000c7c82 */ /* 0x000fe20008000000 */
[----:B------:R-:W-:Y:S01]  /*1ee0*/  UMOV UR9, UR33 ;  /* 0x0000002100097c82 */ /* 0x000fe20008000000 */
[----:B------:R1:W-:Y:S03]  /*1ef0*/  UTMALDG.3D.MULTICAST.2CTA [UR32], [UR14], UR7, desc[UR18] ;  /* 0x000012200e0073b4 */ /* 0x0003e60008211807 */
[----:B------:R2:W-:Y:S01]  /*1f00*/  UTMALDG.3D.2CTA [UR8], [UR4], desc[UR18] ;  /* 0x00001208040075b4 */ /* 0x0005e20008211000 */
[----:B-1----:R-:W-:Y:S01]  /*1f10*/  UIADD3 UR34, UPT, UPT, UR34, 0x20, URZ ;  /* 0x0000002022227890 */ /* 0x002fe2000fffe0ff */
[----:B------:R-:W-:Y:S01]  /*1f20*/  UMOV UR7, UR29 ;  /* 0x0000001d00077c82 */ /* 0x000fe20008000000 */
[----:B--2---:R-:W-:Y:S01]  /*1f30*/  UMOV UR4, UR6 ;  /* 0x0000000600047c82 */ /* 0x004fe20008000000 */
[----:B------:R-:W-:Y:S09]  /*1f40*/  BRA.U UP2, `(.L_x_31) ;  /* 0xfffffffd02447547 */ /* 0x000ff2000b83ffff */
.L_x_25:
[----:B------:R-:W-:Y:S01]  /*1f50*/  ULEA UR4, UR6, UR13, 0x3 ;  /* 0x0000000d06047291 */ /* 0x000fe2000f8e18ff */
[----:B-1-3--:R-:W-:Y:S01]  /*1f60*/  SHF.L.U32 R0, R12, 0x1f, RZ ;  /* 0x0000001f0c007819 */ /* 0x00afe200000006ff */
[----:B------:R-:W-:Y:S01]  /*1f70*/  @!P1 SYNCS.ARRIVE.TRANS64.A1T0 RZ, [UR13+0x98], RZ ;  /* 0x000098ffffff99a7 */ /* 0x000fe2000810000d */
[----:B------:R-:W-:-:S06]  /*1f80*/  UISETP.GT.AND UP0, UPT, UR41, UR40, UPT ;  /* 0x000000282900728c */ /* 0x000fcc000bf04270 */
[----:B--2-4-:R1:W2:Y:S03]  /*1f90*/  SYNCS.PHASECHK.TRANS64.TRYWAIT P0, [UR4+0x28], R0 ;  /* 0x00002800ff0075a7 */ /* 0x0142a60008001104 */
[----:B------:R-:W-:Y:S05]  /*1fa0*/  BRA.U !UP0, `(.L_x_32) ;  /* 0x0000000108c07547 */ /* 0x000fea000b800000 */
[----:B------:R-:W-:Y:S01]  /*1fb0*/  UIADD3 UR25, UPT, UPT, UR44, UR7, URZ ;  /* 0x000000072c197290 */ /* 0x000fe2000fffe0ff */
[----:B------:R-:W-:-:S11]  /*1fc0*/  UMOV UR4, UR6 ;  /* 0x0000000600047c82 */ /* 0x000fd60008000000 */
.L_x_38:
[----:B------:R-:W-:Y:S01]  /*1fd0*/  ULEA UR17, UR4, UR13, 0x3 ;  /* 0x0000000d04117291 */ /* 0x000fe2000f8e18ff */
[----:B--2---:R-:W-:Y:S01]  /*1fe0*/  @P3 MOV R2, 0x6000 ;  /* 0x0000600000023802 */ /* 0x004fe20000000f00 */
[----:B--2-4-:R-:W-:Y:S10]  /*1ff0*/  @P0 BRA `(.L_x_33) ;  /* 0x00000000000c0947 */ /* 0x014ff40003800000 */
[----:B------:R-:W-:-:S04]  /*2000*/  SHF.L.U32 R3, R12, 0x1f, RZ ;  /* 0x0000001f0c037819 */ /* 0x000fc800000006ff */
[----:B------:R-:W2:Y:S02]  /*2010*/  SYNCS.PHASECHK.TRANS64.TRYWAIT P0, [UR17+0x28], R3 ;  /* 0x00002803ff0075a7 */ /* 0x000ea40008001111 */
[----:B--2---:R-:W-:Y:S05]  /*2020*/  @!P0 BRA `(.L_x_34) ;  /* 0x0000007800d48947 */ /* 0x004fea0003800000 */
.L_x_33:
[----:B------:R2:W-:Y:S01]  /*2030*/  @P3 SYNCS.ARRIVE.TRANS64 RZ, [UR17], R2 ;  /* 0x00000002ffff39a7 */ /* 0x0005e20008000011 */
[----:B------:R-:W-:-:S04]  /*2040*/  ULOP3.LUT UR5, UR21, 0x2, URZ, 0xfc, !UPT ;  /* 0x0000000215057892 */ /* 0x000fc8000f8efcff */
[----:B------:R-:W-:-:S09]  /*2050*/  UISETP.NE.AND UP0, UPT, UR5, 0x2, UPT ;  /* 0x000000020500788c */ /* 0x000fd2000bf05270 */
[----:B------:R-:W-:Y:S05]  /*2060*/  BRA.U UP0, `(.L_x_35) ;  /* 0x0000000100047547 */ /* 0x000fea000b800000 */
[----:B------:R-:W-:Y:S05]  /*2070*/  BPT.TRAP 0x1 ;  /* 0x000000040000795c */ /* 0x000fea0000300000 */
.L_x_35:
[----:B------:R-:W-:Y:S04]  /*2080*/  BSSY.RECONVERGENT B0, `(.L_x_36) ;  /* 0x0000003000007945 */ /* 0x000fe80003800200 */
[----:B------:R-:W-:Y:S05]  /*2090*/  @!P2 BRA `(.L_x_37) ;  /* 0x000000000004a947 */ /* 0x000fea0003800000 */
[----:B------:R-:W-:Y:S05]  /*20a0*/  BPT.TRAP 0x1 ;  /* 0x000000040000795c */ /* 0x000fea0000300000 */
.L_x_37:
[----:B------:R-:W-:Y:S05]  /*20b0*/  BSYNC.RECONVERGENT B0 ;  /* 0x0000000000007941 */ /* 0x000fea0003800200 */
.L_x_36:
[----:B------:R-:W-:Y:S02]  /*20c0*/  UIADD3 UR5, UPT, UPT, UR4, 0x1, URZ ;  /* 0x0000000104057890 */ /* 0x000fe4000fffe0ff */
[----:B------:R-:W-:Y:S02]  /*20d0*/  UIADD3 UR14, UP1, UPT, UR26, 0x80, URZ ;  /* 0x000000801a0e7890 */ /* 0x000fe4000ff3e0ff */
[----:B------:R-:W-:Y:S02]  /*20e0*/  UISETP.NE.AND UP0, UPT, UR5, 0x5, UPT ;  /* 0x000000050500788c */ /* 0x000fe4000bf05270 */
[----:B------:R-:W-:Y:S02]  /*20f0*/  ULEA UR16, UR4, UR30, 0xd ;  /* 0x0000001e04107291 */ /* 0x000fe4000f8e68ff */
[----:B------:R-:W-:Y:S02]  /*2100*/  USEL UR8, URZ, 0x1, UP0 ;  /* 0x00000001ff087887 */ /* 0x000fe40008000000 */
[----:B------:R-:W-:-:S02]  /*2110*/  USEL UR6, UR5, URZ, UP0 ;  /* 0x000000ff05067287 */ /* 0x000fc40008000000 */
[----:B------:R-:W-:Y:S02]  /*2120*/  UIADD3 UR22, UP0, UPT, UR26, 0x180, URZ ;  /* 0x000001801a167890 */ /* 0x000fe4000ff1e0ff */
[----:B------:R-:W-:Y:S01]  /*2130*/  LOP3.LUT R12, R12, UR8, RZ, 0x3c, !PT ;  /* 0x000000080c0c7c12 */ /* 0x000fe2000f8e3cff */
[----:B------:R-:W-:Y:S02]  /*2140*/  ULEA UR8, UR4, UR13, 0xc ;  /* 0x0000000d04087291 */ /* 0x000fe4000f8e60ff */
[----:B------:R-:W-:Y:S01]  /*2150*/  ULEA UR5, UR6, UR13, 0x3 ;  /* 0x0000000d06057291 */ /* 0x000fe2000f8e18ff */
[----:B-1----:R-:W-:Y:S01]  /*2160*/  SHF.L.U32 R0, R12, 0x1f, RZ ;  /* 0x0000001f0c007819 */ /* 0x002fe200000006ff */
[----:B------:R-:W-:Y:S02]  /*2170*/  USHF.L.U32 UR18, UR7, 0x5, URZ ;  /* 0x0000000507127899 */ /* 0x000fe400080006ff */
[----:B------:R-:W-:Y:S02]  /*2180*/  ULOP3.LUT UR17, UR17, 0xfefffff8, URZ, 0xc0, !UPT ;  /* 0xfefffff811117892 */ /* 0x000fe4000f8ec0ff */
[----:B------:R-:W-:-:S02]  /*2190*/  UIADD3.X UR15, UPT, UPT, URZ, UR27, URZ, UP1, !UPT ;  /* 0x0000001bff0f7290 */ /* 0x000fc40008ffe4ff */
[----:B------:R-:W-:Y:S01]  /*21a0*/  UPRMT UR4, URZ, 0x5410, UR24 ;  /* 0x00005410ff047896 */ /* 0x000fe20008000018 */
[----:B------:R3:W4:Y:S01]  /*21b0*/  SYNCS.PHASECHK.TRANS64.TRYWAIT P0, [UR5+0x28], R0 ;  /* 0x00002800ff0075a7 */ /* 0x0007220008001105 */
[----:B------:R-:W-:Y:S02]  /*21c0*/  UIADD3 UR8, UPT, UPT, UR8, 0x12400, URZ ;  /* 0x0001240008087890 */ /* 0x000fe4000fffe0ff */
[----:B------:R-:W-:Y:S01]  /*21d0*/  UIADD3.X UR23, UPT, UPT, URZ, UR27, URZ, UP0, !UPT ;  /* 0x0000001bff177290 */ /* 0x000fe200087fe4ff */
[----:B------:R-:W-:Y:S01]  /*21e0*/  UMOV UR32, 0x0 ;  /* 0x0000000000207882 */ /* 0x000fe20000000000 */
[----:B------:R-:W-:Y:S01]  /*21f0*/  UMOV UR33, 0x10000000 ;  /* 0x1000000000217882 */ /* 0x000fe20000000000 */
[----:B------:R-:W-:Y:S01]  /*2200*/  UMOV UR19, UR35 ;  /* 0x0000002300137c82 */ /* 0x000fe20008000000 */
[----:B------:R-:W-:Y:S01]  /*2210*/  UMOV UR20, UR36 ;  /* 0x0000002400147c82 */ /* 0x000fe20008000000 */
[----:B------:R-:W-:Y:S01]  /*2220*/  UMOV UR12, UR36 ;  /* 0x00000024000c7c82 */ /* 0x000fe20008000000 */
[----:B------:R-:W-:Y:S01]  /*2230*/  UMOV UR9, UR17 ;  /* 0x0000001100097c82 */ /* 0x000fe20008000000 */
[----:B------:R-:W-:Y:S01]  /*2240*/  UMOV UR10, UR18 ;  /* 0x00000012000a7c82 */ /* 0x000fe20008000000 */
[----:B------:R1:W-:Y:S01]  /*2250*/  UTMALDG.3D.MULTICAST.2CTA [UR16], [UR14], UR4, desc[UR32] ;  /* 0x000020100e0073b4 */ /* 0x0003e20008211804 */
[----:B------:R-:W-:-:S04]  /*2260*/  UIADD3 UR7, UPT, UPT, UR7, 0x1, URZ ;  /* 0x0000000107077890 */ /* 0x000fc8000fffe0ff */
[----:B------:R-:W-:Y:S01]  /*2270*/  UISETP.NE.AND UP0, UPT, UR7, UR25, UPT ;  /* 0x000000190700728c */ /* 0x000fe2000bf05270 */
[----:B------:R3:W-:Y:S01]  /*2280*/  UTMALDG.3D.2CTA [UR8], [UR22], desc[UR32] ;  /* 0x00002008160075b4 */ /* 0x0007e20008211000 */
[----:B-1----:R-:W-:-:S07]  /*2290*/  UMOV UR4, UR6 ;  /* 0x0000000600047c82 */ /* 0x002fce0008000000 */
[----:B---3--:R-:W-:Y:S05]  /*22a0*/  BRA.U UP0, `(.L_x_38) ;  /* 0xfffffffd00487547 */ /* 0x008fea000b83ffff */
.L_x_32:
[C---:B------:R-:W-:Y:S01]  /*22b0*/  LEA R3, R11.reuse, UR13, 0x3 ;  /* 0x0000000d0b037c11 */ /* 0x040fe2000f8e18ff */
[----:B------:R-:W-:Y:S01]  /*22c0*/  NOP ;  /* 0x0000000000007918 */ /* 0x000fe20000000000 */
[----:B-1----:R-:W-:Y:S02]  /*22d0*/  SHF.L.U32 R0, R10, 0x1f, RZ ;  /* 0x0000001f0a007819 */ /* 0x002fe400000006ff */
[----:B------:R-:W-:Y:S02]  /*22e0*/  LEA R5, R11, UR13, 0x4 ;  /* 0x0000000d0b057c11 */ /* 0x000fe4000f8e20ff */
[----:B--2-4-:R-:W1:Y:S02]  /*22f0*/  SYNCS.PHASECHK.TRANS64.TRYWAIT P0, [R3+URZ+0xa0], R0 ;  /* 0x0000a000030075a7 */ /* 0x014e6400080011ff */
[----:B-1----:R-:W-:Y:S05]  /*2300*/  @!P0 BRA `(.L_x_39) ;  /* 0x0000007800348947 */ /* 0x002fea0003800000 */
.L_x_153:
[----:B------:R-:W2:Y:S01]  /*2310*/  LDS.128 R4, [R5+0x130] ;  /* 0x0001300005047984 */ /* 0x000ea20000000c00 */
[----:B------:R-:W-:Y:S01]  /*2320*/  UISETP.GE.AND UP0, UPT, UR42, 0x1, UPT ;  /* 0x000000012a00788c */ /* 0x000fe2000bf06270 */
[----:B------:R-:W-:Y:S01]  /*2330*/  @!PT LDS RZ, [RZ] ;  /* 0x00000000fffff984 */ /* 0x000fe20000000800 */
[----:B------:R-:W-:Y:S01]  /*2340*/  @!PT LDS RZ, [RZ] ;  /* 0x00000000fffff984 */ /* 0x000fe20000000800 */
[----:B------:R-:W-:Y:S01]  /*2350*/  @!PT LDS RZ, [RZ] ;  /* 0x00000000fffff984 */ /* 0x000fe20000000800 */
[----:B------:R-:W-:Y:S01]  /*2360*/  @!PT LDS RZ, [RZ] ;  /* 0x00000000fffff984 */ /* 0x000fe20000000800 */
[----:B------:R3:W-:Y:S06]  /*2370*/  MEMBAR.ALL.CTA ;  /* 0x0000000000007992 */ /* 0x0007ec0000008000 */
[----:B---3--:R-:W3:Y:S01]  /*2380*/  FENCE.VIEW.ASYNC.S ;  /* 0x00000000000073c6 */ /* 0x008ee20000000000 */
[----:B--2---:R-:W-:-:S13]  /*2390*/  LOP3.LUT P0, RZ, R6, 0x1, RZ, 0xc0, !PT ;  /* 0x0000000106ff7812 */ /* 0x004fda000780c0ff */
[----:B---3--:R-:W-:Y:S01]  /*23a0*/  VOTEU.ANY UP1, P0 ;  /* 0x0000000000ff7886 */ /* 0x008fe20000020100 */
[----:B------:R-:W-:-:S13]  /*23b0*/  PLOP3.LUT P0, PT, PT, PT, UP1, 0x80, 0x8 ;  /* 0x000000000008781c */ /* 0x000fda0003f0f018 */
[----:B-1----:R-:W-:Y:S02]  /*23c0*/  @P0 LOP3.LUT R0, R5, 0xffff, RZ, 0xc0, !PT ;  /* 0x0000ffff05000812 */ /* 0x002fe400078ec0ff */
[----:B------:R-:W-:Y:S02]  /*23d0*/  @P0 MOV R2, R4 ;  /* 0x0000000400020202 */ /* 0x000fe40000000f00 */
[----:B------:R-:W-:Y:S01]  /*23e0*/  @P0 R2UR UR5, R0 ;  /* 0x00000000000502ca */ /* 0x000fe200000e0000 */
[----:B------:R-:W-:Y:S01]  /*23f0*/  VIADD R0, R3, 0xb0 ;  /* 0x000000b003007836 */ /* 0x000fe20000000000 */
[----:B------:R-:W-:Y:S02]  /*2400*/  @P0 SHF.R.U32.HI R4, RZ, 0x10, R5 ;  /* 0x00000010ff040819 */ /* 0x000fe40000011605 */
[----:B------:R-:W-:Y:S02]  /*2410*/  @P0 R2UR UR7, R2 ;  /* 0x00000000020702ca */ /* 0x000fe400000e0000 */
[----:B------:R-:W-:-:S02]  /*2420*/  PRMT R0, RZ, 0x654, R0 ;  /* 0x00000654ff007816 */ /* 0x000fc40000000000 */
[----:B------:R-:W-:Y:S02]  /*2430*/  @P0 R2UR UR4, R4 ;  /* 0x00000000040402ca */ /* 0x000fe400000e0000 */
[----:B------:R1:W-:Y:S03]  /*2440*/  SYNCS.ARRIVE.TRANS64.RED.A1T0 RZ, [R0+URZ], RZ ;  /* 0x000000ff00ff79a7 */ /* 0x0003e600081004ff */
[----:B------:R-:W-:-:S04]  /*2450*/  @UP1 UMOV UR31, UR5 ;  /* 0x00000005001f1c82 */ /* 0x000fc80008000000 */
[----:B------:R-:W-:-:S04]  /*2460*/  @UP1 UMOV UR37, UR7 ;  /* 0x0000000700251c82 */ /* 0x000fc80008000000 */
[----:B------:R-:W-:Y:S01]  /*2470*/  @UP1 UMOV UR36, UR4 ;  /* 0x0000000400241c82 */ /* 0x000fe20008000000 */
[----:B------:R-:W-:Y:S05]  /*2480*/  BRA.U !UP0, `(.L_x_40) ;  /* 0x0000000108d47547 */ /* 0x000fea000b800000 */
[----:B------:R-:W2:Y:S01]  /*2490*/  LDCU.128 UR16, c[0x0][0xb10] ;  /* 0x00016200ff1077ac */ /* 0x000ea20008000c00 */
[----:B------:R-:W3:Y:S01]  /*24a0*/  LDCU UR12, c[0x0][0xb20] ;  /* 0x00016400ff0c77ac */ /* 0x000ee20008000800 */
[----:B------:R-:W4:Y:S01]  /*24b0*/  LDCU UR20, c[0x0][0xb0c] ;  /* 0x00016180ff1477ac */ /* 0x000f220008000800 */
[----:B------:R-:W1:Y:S01]  /*24c0*/  LDCU.64 UR8, c[0x0][0xb28] ;  /* 0x00016500ff0877ac */ /* 0x000e620008000a00 */
[----:B------:R-:W-:Y:S02]  /*24d0*/  UISETP.NE.AND UP3, UPT, UR42, 0x1, UPT ;  /* 0x000000012a00788c */ /* 0x000fe4000bf65270 */
[----:B--2---:R-:W-:Y:S02]  /*24e0*/  UIMAD.WIDE.U32 UR10, UR38, UR19, URZ ;  /* 0x00000013260a72a5 */ /* 0x004fe4000f8e00ff */
[----:B------:R-:W-:Y:S02]  /*24f0*/  UIMAD.WIDE.U32 UR4, UR39, UR16, URZ ;  /* 0x00000010270472a5 */ /* 0x000fe4000f8e00ff */
[----:B------:R-:W-:-:S02]  /*2500*/  UISETP.NE.AND UP0, UPT, UR18, 0x1, UPT ;  /* 0x000000011200788c */ /* 0x000fc4000bf05270 */
[----:B------:R-:W-:Y:S01]  /*2510*/  UIMAD.WIDE.U32 UR22, UR31, UR19, URZ ;  /* 0x000000131f1672a5 */ /* 0x000fe2000f8e00ff */
[----:B------:R-:W-:Y:S02]  /*2520*/  UMOV UR10, UR11 ;  /* 0x0000000b000a7c82 */ /* 0x000fe40008000000 */
[----:B------:R-:W-:Y:S01]  /*2530*/  UMOV UR4, UR5 ;  /* 0x0000000500047c82 */ /* 0x000fe20008000000 */
[----:B---3--:R-:W-:Y:S02]  /*2540*/  USHF.R.U32.HI UR10, URZ, UR12, UR10 ;  /* 0x0000000cff0a7299 */ /* 0x008fe4000801160a */
[----:B----4-:R-:W-:Y:S02]  /*2550*/  UISETP.NE.AND UP2, UPT, UR20, 0x1, UPT ;  /* 0x000000011400788c */ /* 0x010fe4000bf45270 */
[----:B------:R-:W-:Y:S02]  /*2560*/  USHF.R.U32.HI UR4, URZ, UR17, UR4 ;  /* 0x00000011ff047299 */ /* 0x000fe40008011604 */
[----:B------:R-:W-:-:S02]  /*2570*/  USEL UR5, UR38, UR10, !UP0 ;  /* 0x0000000a26057287 */ /* 0x000fc4000c000000 */
[----:B------:R-:W-:Y:S02]  /*2580*/  USEL UR7, UR39, UR4, !UP2 ;  /* 0x0000000427077287 */ /* 0x000fe4000d000000 */
[----:B-1----:R-:W-:Y:S01]  /*2590*/  UIMAD.WIDE.U32 UR10, UR5, UR8, URZ ;  /* 0x00000008050a72a5 */ /* 0x002fe2000f8e00ff */
[----:B------:R-:W-:Y:S01]  /*25a0*/  UMOV UR4, UR23 ;  /* 0x0000001700047c82 */ /* 0x000fe20008000000 */
[----:B------:R-:W-:Y:S02]  /*25b0*/  UIMAD.WIDE.U32 UR14, UR37, UR16, URZ ;  /* 0x00000010250e72a5 */ /* 0x000fe4000f8e00ff */
[----:B------:R-:W-:-:S03]  /*25c0*/  UIMAD.WIDE.U32 UR22, UR7, UR8, URZ ;  /* 0x00000008071672a5 */ /* 0x000fc6000f8e00ff */
[----:B------:R-:W-:Y:S01]  /*25d0*/  UMOV UR10, UR11 ;  /* 0x0000000b000a7c82 */ /* 0x000fe20008000000 */
[----:B------:R-:W-:Y:S02]  /*25e0*/  USHF.R.U32.HI UR4, URZ, UR12, UR4 ;  /* 0x0000000cff047299 */ /* 0x000fe40008011604 */
[----:B------:R-:W-:Y:S01]  /*25f0*/  @UP3 USHF.R.U32.HI UR5, URZ, UR9, UR10 ;  /* 0x00000009ff053299 */ /* 0x000fe2000801160a */
[----:B------:R-:W-:Y:S01]  /*2600*/  UMOV UR14, UR15 ;  /* 0x0000000f000e7c82 */ /* 0x000fe20008000000 */
[----:B------:R-:W-:Y:S01]  /*2610*/  UMOV UR22, UR23 ;  /* 0x0000001700167c82 */ /* 0x000fe20008000000 */
[----:B------:R-:W-:Y:S02]  /*2620*/  USHF.R.U32.HI UR17, URZ, UR17, UR14 ;  /* 0x00000011ff117299 */ /* 0x000fe4000801160e */
[----:B------:R-:W-:Y:S02]  /*2630*/  USEL UR4, UR31, UR4, !UP0 ;  /* 0x000000041f047287 */ /* 0x000fe4000c000000 */
[----:B------:R-:W-:-:S02]  /*2640*/  @UP3 USHF.R.U32.HI UR7, URZ, UR9, UR22 ;  /* 0x00000009ff073299 */ /* 0x000fc40008011616 */
[----:B------:R-:W-:Y:S02]  /*2650*/  UIMAD UR10, UR42, UR5, URZ ;  /* 0x000000052a0a72a4 */ /* 0x000fe4000f8e02ff */
[----:B------:R-:W-:Y:S02]  /*2660*/  USEL UR5, UR37, UR17, !UP2 ;  /* 0x0000001125057287 */ /* 0x000fe4000d000000 */
[----:B------:R-:W-:Y:S02]  /*2670*/  UIMAD UR12, UR42, UR7, URZ ;  /* 0x000000072a0c72a4 */ /* 0x000fe4000f8e02ff */
[----:B------:R-:W-:Y:S02]  /*2680*/  UISETP.GE.AND UP0, UPT, UR4, UR10, UPT ;  /* 0x0000000a0400728c */ /* 0x000fe4000bf06270 */
[----:B------:R-:W-:Y:S02]  /*2690*/  UIMAD.WIDE.U32 UR10, UR4, UR8, URZ ;  /* 0x00000008040a72a5 */ /* 0x000fe4000f8e00ff */
[----:B------:R-:W-:-:S02]  /*26a0*/  UISETP.GE.OR UP0, UPT, UR5, UR12, UP0 ;  /* 0x0000000c0500728c */ /* 0x000fc40008706670 */
[----:B------:R-:W-:Y:S02]  /*26b0*/  UIMAD.WIDE.U32 UR14, UR5, UR8, URZ ;  /* 0x00000008050e72a5 */ /* 0x000fe4000f8e00ff */
[----:B------:R-:W-:Y:S01]  /*26c0*/  UIADD3 UR12, UPT, UPT, -UR5, URZ, URZ ;  /* 0x000000ff050c7290 */ /* 0x000fe2000fffe1ff */
[----:B------:R-:W-:Y:S01]  /*26d0*/  UMOV UR10, UR11 ;  /* 0x0000000b000a7c82 */ /* 0x000fe20008000000 */
[----:B------:R-:W-:Y:S02]  /*26e0*/  UIADD3 UR11, UPT, UPT, -UR4, URZ, URZ ;  /* 0x000000ff040b7290 */ /* 0x000fe4000fffe1ff */
[----:B------:R-:W-:-:S03]  /*26f0*/  USHF.R.U32.HI UR10, URZ, UR9, UR10 ;  /* 0x00000009ff0a7299 */ /* 0x000fc6000801160a */
[----:B------:R-:W-:Y:S01]  /*2700*/  @!UP0 UMOV UR8, UR15 ;  /* 0x0000000f00088c82 */ /* 0x000fe20008000000 */
[----:B------:R-:W-:Y:S02]  /*2710*/  UIMAD UR11, UR18, UR11, UR31 ;  /* 0x0000000b120b72a4 */ /* 0x000fe4000f8e021f */
[----:B------:R-:W-:Y:S02]  /*2720*/  USEL UR10, UR4, UR10, !UP3 ;  /* 0x0000000a040a7287 */ /* 0x000fe4000d800000 */
[----:B------:R-:W-:Y:S02]  /*2730*/  @!UP0 USHF.R.U32.HI UR8, URZ, UR9, UR8 ;  /* 0x00000009ff088299 */ /* 0x000fe40008011608 */
[----:B------:R-:W-:Y:S02]  /*2740*/  UIADD3 UR9, UPT, UPT, -UR10, URZ, URZ ;  /* 0x000000ff0a097290 */ /* 0x000fe4000fffe1ff */
[----:B------:R-:W-:Y:S02]  /*2750*/  @!UP0 USEL UR8, UR5, UR8, !UP3 ;  /* 0x0000000805088287 */ /* 0x000fe4000d800000 */
[----:B------:R-:W-:-:S02]  /*2760*/  UIMAD UR9, UR42, UR9, UR4 ;  /* 0x000000092a0972a4 */ /* 0x000fc4000f8e0204 */
[----:B------:R-:W-:Y:S02]  /*2770*/  @!UP0 UIADD3 UR10, UPT, UPT, UR10, -UR8, URZ ;  /* 0x800000080a0a8290 */ /* 0x000fe4000fffe0ff */
[----:B------:R-:W-:Y:S02]  /*2780*/  @!UP0 UIMAD UR8, UR9, UR7, UR8 ;  /* 0x00000007090882a4 */ /* 0x000fe4000f8e0208 */
[----:B------:R-:W-:Y:S02]  /*2790*/  @!UP0 UIMAD UR4, UR42, UR10, UR5 ;  /* 0x0000000a2a0482a4 */ /* 0x000fe4000f8e0205 */
[----:B------:R-:W-:Y:S02]  /*27a0*/  UIMAD UR7, UR20, UR12, UR37 ;  /* 0x0000000c140772a4 */ /* 0x000fe4000f8e0225 */
[----:B------:R-:W-:Y:S01]  /*27b0*/  UIMAD UR31, UR4, UR18, UR11 ;  /* 0x00000012041f72a4 */ /* 0x000fe2000f8e020b */
[----:B------:R-:W-:Y:S02]  /*27c0*/  @!UP0 UMOV UR5, UR8 ;  /* 0x0000000800058c82 */ /* 0x000fe40008000000 */
[----:B------:R-:W-:-:S12]  /*27d0*/  UIMAD UR37, UR5, UR20, UR7 ;  /* 0x00000014052572a4 */ /* 0x000fd8000f8e0207 */
.L_x_40:
[----:B------:R-:W2:Y:S02]  /*27e0*/  LDCU UR4, c[0x0][0xb30] ;  /* 0x00016600ff0477ac */ /* 0x000ea40008000800 */
[----:B--2---:R-:W-:-:S09]  /*27f0*/  UISETP.NE.AND UP0, UPT, UR4, 0x1, UPT ;  /* 0x000000010400788c */ /* 0x004fd2000bf05270 */
[----:B------:R-:W-:Y:S05]  /*2800*/  BRA.U UP0, `(.L_x_41) ;  /* 0x0000000100447547 */ /* 0x000fea000b800000 */
[----:B------:R-:W2:Y:S01]  /*2810*/  LDCU.128 UR16, c[0x0][0xb10] ;  /* 0x00016200ff1077ac */ /* 0x000ea20008000c00 */
[----:B------:R-:W3:Y:S01]  /*2820*/  LDCU UR10, c[0x0][0xb0c] ;  /* 0x00016180ff0a77ac */ /* 0x000ee20008000800 */
[----:B------:R-:W4:Y:S01]  /*2830*/  LDCU UR7, c[0x0][0xb20] ;  /* 0x00016400ff0777ac */ /* 0x000f220008000800 */
[----:B--2---:R-:W-:Y:S02]  /*2840*/  UIMAD.WIDE.U32 UR8, UR37, UR16, URZ ;  /* 0x00000010250872a5 */ /* 0x004fe4000f8e00ff */
[----:B------:R-:W-:Y:S02]  /*2850*/  UIMAD.WIDE.U32 UR4, UR31, UR19, URZ ;  /* 0x000000131f0472a5 */ /* 0x000fe4000f8e00ff */
[----:B---3--:R-:W-:Y:S02]  /*2860*/  UISETP.NE.AND UP2, UPT, UR10, 0x1, UPT ;  /* 0x000000010a00788c */ /* 0x008fe4000bf45270 */
[----:B------:R-:W-:Y:S01]  /*2870*/  UISETP.NE.AND UP0, UPT, UR18, 0x1, UPT ;  /* 0x000000011200788c */ /* 0x000fe2000bf05270 */
[----:B------:R-:W-:-:S02]  /*2880*/  UMOV UR8, UR9 ;  /* 0x0000000900087c82 */ /* 0x000fc40008000000 */
[----:B------:R-:W-:Y:S01]  /*2890*/  UMOV UR4, UR5 ;  /* 0x0000000500047c82 */ /* 0x000fe20008000000 */
[----:B------:R-:W-:Y:S02]  /*28a0*/  USHF.R.U32.HI UR17, URZ, UR17, UR8 ;  /* 0x00000011ff117299 */ /* 0x000fe40008011608 */
[----:B----4-:R-:W-:Y:S02]  /*28b0*/  USHF.R.U32.HI UR4, URZ, UR7, UR4 ;  /* 0x00000007ff047299 */ /* 0x010fe40008011604 */
[----:B------:R-:W-:Y:S02]  /*28c0*/  USEL UR5, UR37, UR17, !UP2 ;  /* 0x0000001125057287 */ /* 0x000fe4000d000000 */
[----:B------:R-:W-:-:S04]  /*28d0*/  USEL UR4, UR31, UR4, !UP0 ;  /* 0x000000041f047287 */ /* 0x000fc8000c000000 */
[----:B------:R-:W-:Y:S02]  /*28e0*/  UIADD3 UR7, UPT, UPT, UR5, -UR4, URZ ;  /* 0x8000000405077290 */ /* 0x000fe4000fffe0ff */
[----:B------:R-:W-:Y:S02]  /*28f0*/  UIADD3 UR4, UPT, UPT, -UR5, UR4, URZ ;  /* 0x0000000405047290 */ /* 0x000fe4000fffe1ff */
[----:B------:R-:W-:Y:S02]  /*2900*/  UIMAD UR31, UR7, UR18, UR31 ;  /* 0x00000012071f72a4 */ /* 0x000fe4000f8e021f */
[----:B------:R-:W-:-:S12]  /*2910*/  UIMAD UR37, UR4, UR10, UR37 ;  /* 0x0000000a042572a4 */ /* 0x000fd8000f8e0225 */
.L_x_41:
[----:B------:R-:W-:Y:S01]  /*2920*/  VIADD R11, R11, 0x1 ;  /* 0x000000010b0b7836 */ /* 0x000fe20000000000 */
[----:B------:R-:W-:Y:S02]  /*2930*/  R2UR UR5, R83 ;  /* 0x00000000530572ca */ /* 0x000fe400000e0000 */
[----:B------:R-:W-:Y:S02]  /*2940*/  R2UR UR4, R82 ;  /* 0x00000000520472ca */ /* 0x000fe400000e0000 */
[C---:B------:R-:W-:Y:S02]  /*2950*/  ISETP.NE.AND P0, PT, R11.reuse, 0x2, PT ;  /* 0x000000020b00780c */ /* 0x040fe40003f05270 */
[----:B------:R-:W-:Y:S02]  /*2960*/  PLOP3.LUT P1, PT, PT, PT, PT, 0x80, 0x8 ;  /* 0x000000000008781c */ /* 0x000fe40003f2f070 */
[----:B------:R-:W-:Y:S02]  /*2970*/  SEL R3, RZ, 0x1, P0 ;  /* 0x00000001ff037807 */ /* 0x000fe40000000000 */
[----:B------:R-:W-:-:S02]  /*2980*/  SEL R11, R11, RZ, P0 ;  /* 0x000000ff0b0b7207 */ /* 0x000fc40000000000 */
[----:B------:R-:W-:Y:S01]  /*2990*/  LOP3.LUT R10, R10, R3, RZ, 0x3c, !PT ;  /* 0x000000030a0a7212 */ /* 0x000fe200078e3cff */
[----:B------:R-:W-:Y:S02]  /*29a0*/  UIADD3 UR16, UPT, UPT, UR37, UR5, URZ ;  /* 0x0000000525107290 */ /* 0x000fe4000fffe0ff */
[----:B------:R-:W-:Y:S01]  /*29b0*/  UIADD3 UR20, UPT, UPT, UR31, UR4, URZ ;  /* 0x000000041f147290 */ /* 0x000fe2000fffe0ff */
[----:B------:R-:W-:Y:S11]  /*29c0*/  BRA.U UP1, `(.L_x_42) ;  /* 0xfffffff101387547 */ /* 0x000ff6000b83ffff */
[----:B------:R-:W-:Y:S01]  /*29d0*/  UIADD3 UR13, UPT, UPT, UR13, 0x28, URZ ;  /* 0x000000280d0d7890 */ /* 0x000fe2000fffe0ff */
[----:B------:R-:W-:-:S03]  /*29e0*/  SHF.L.U32 R3, R12, 0x1f, RZ ;  /* 0x0000001f0c037819 */ /* 0x000fc600000006ff */
[----:B------:R-:W-:-:S09]  /*29f0*/  ULEA UR4, UR6, UR13, 0x3 ;  /* 0x0000000d06047291 */ /* 0x000fd2000f8e18ff */
[----:B------:R-:W2:Y:S02]  /*2a00*/  SYNCS.PHASECHK.TRANS64.TRYWAIT P0, [UR4], R3 ;  /* 0x00000003ff0075a7 */ /* 0x000ea40008001104 */
[----:B--2---:R-:W-:Y:S05]  /*2a10*/  @!P0 BRA `(.L_x_43) ;  /* 0x0000007000848947 */ /* 0x004fea0003800000 */
.L_x_155:
[----:B------:R-:W-:-:S04]  /*2a20*/  UIADD3 UR4, UPT, UPT, UR6, 0x1, URZ ;  /* 0x0000000106047890 */ /* 0x000fc8000fffe0ff */
[----:B------:R-:W-:-:S04]  /*2a30*/  UISETP.NE.AND UP0, UPT, UR4, 0x5, UPT ;  /* 0x000000050400788c */ /* 0x000fc8000bf05270 */
[----:B------:R-:W-:Y:S02]  /*2a40*/  USEL UR6, URZ, 0x1, UP0 ;  /* 0x00000001ff067887 */ /* 0x000fe40008000000 */
[----:B------:R-:W-:-:S04]  /*2a50*/  USEL UR4, UR4, URZ, UP0 ;  /* 0x000000ff04047287 */ /* 0x000fc80008000000 */
[----:B------:R-:W-:Y:S01]  /*2a60*/  ULEA UR5, UR4, UR13, 0x3 ;  /* 0x0000000d04057291 */ /* 0x000fe2000f8e18ff */
[----:B------:R-:W-:-:S04]  /*2a70*/  LOP3.LUT R2, R12, UR6, RZ, 0x3c, !PT ;  /* 0x000000060c027c12 */ /* 0x000fc8000f8e3cff */
[----:B-1----:R-:W-:-:S04]  /*2a80*/  SHF.L.U32 R3, R2, 0x1f, RZ ;  /* 0x0000001f02037819 */ /* 0x002fc800000006ff */
[----:B------:R-:W1:Y:S02]  /*2a90*/  SYNCS.PHASECHK.TRANS64.TRYWAIT P0, [UR5], R3 ;  /* 0x00000003ff0075a7 */ /* 0x000e640008001105 */
[----:B-1----:R-:W-:Y:S05]  /*2aa0*/  @!P0 BRA `(.L_x_44) ;  /* 0x0000007000788947 */ /* 0x002fea0003800000 */
.L_x_157:
        /* <DEDUP_REMOVED lines=9> */
.L_x_159:
        /* <DEDUP_REMOVED lines=9> */
.L_x_161:
[----:B------:R-:W-:-:S04]  /*2bd0*/  UIADD3 UR4, UPT, UPT, UR4, 0x1, URZ ;  /* 0x0000000104047890 */ /* 0x000fc8000fffe0ff */
[----:B------:R-:W-:-:S04]  /*2be0*/  UISETP.NE.AND UP0, UPT, UR4, 0x5, UPT ;  /* 0x000000050400788c */ /* 0x000fc8000bf05270 */
[----:B------:R-:W-:Y:S02]  /*2bf0*/  USEL UR5, URZ, 0x1, UP0 ;  /* 0x00000001ff057887 */ /* 0x000fe40008000000 */
[----:B------:R-:W-:-:S04]  /*2c00*/  USEL UR4, UR4, URZ, UP0 ;  /* 0x000000ff04047287 */ /* 0x000fc80008000000 */
[----:B------:R-:W-:Y:S01]  /*2c10*/  ULEA UR4, UR4, UR13, 0x3 ;  /* 0x0000000d04047291 */ /* 0x000fe2000f8e18ff */
[----:B-1----:R-:W-:-:S04]  /*2c20*/  LOP3.LUT R3, R2, UR5, RZ, 0x3c, !PT ;  /* 0x0000000502037c12 */ /* 0x002fc8000f8e3cff */
[----:B------:R-:W-:Y:S01]  /*2c30*/  SHF.L.U32 R3, R3, 0x1f, RZ ;  /* 0x0000001f03037819 */ /* 0x000fe200000006ff */
[----:B------:R-:W-:-:S07]  /*2c40*/  IMAD.U32 R0, RZ, RZ, UR4 ;  /* 0x00000004ff007e24 */ /* 0x000fce000f8e00ff */
.L_x_47:
[----:B-1----:R1:W2:Y:S02]  /*2c50*/  SYNCS.PHASECHK.TRANS64.TRYWAIT P0, [R0+URZ], R3 ;  /* 0x00000003000075a7 */ /* 0x0022a400080011ff */
[----:B--2---:R-:W-:Y:S05]  /*2c60*/  @!P0 NANOSLEEP.SYNCS 0x989680 ;  /* 0x009896800000895d */ /* 0x004fea0003900000 */
[----:B------:R-:W2:Y:S02]  /*2c70*/  @!P0 SYNCS.PHASECHK.TRANS64 P0, [R0+URZ], R3 ;  /* 0x00000003000085a7 */ /* 0x000ea400080010ff */
[----:B--2---:R-:W-:Y:S05]  /*2c80*/  @P0 EXIT ;  /* 0x000000000000094d */ /* 0x004fea0003800000 */
[----:B------:R-:W-:Y:S05]  /*2c90*/  BRA `(.L_x_47) ;  /* 0xfffffffc00ec7947 */ /* 0x000fea000383ffff */
.L_x_22:
[----:B------:R-:W1:Y:S02]  /*2ca0*/  S2UR UR4, SR_CgaCtaId ;  /* 0x00000000000479c3 */ /* 0x000e640000008800 */
[----:B-1----:R-:W-:-:S04]  /*2cb0*/  UISETP.NE.AND UP0, UPT, UR4, URZ, UPT ;  /* 0x000000ff0400728c */ /* 0x002fc8000bf05270 */
[----:B------:R-:W-:-:S09]  /*2cc0*/  UISETP.NE.OR UP0, UPT, UR13, 0x1, UP0 ;  /* 0x000000010d00788c */ /* 0x000fd20008705670 */
[----:B------:R-:W-:Y:S05]  /*2cd0*/  BRA.U UP0, `(.L_x_48) ;  /* 0x00000005004c7547 */ /* 0x000fea000b800000 */
[----:B------:R-:W1:Y:S01]  /*2ce0*/  S2UR UR5, SR_CgaCtaId ;  /* 0x00000000000579c3 */ /* 0x000e620000008800 */
[----:B------:R-:W-:Y:S01]  /*2cf0*/  UMOV UR4, 0x400 ;  /* 0x0000040000047882 */ /* 0x000fe20000000000 */
[----:B------:R-:W-:Y:S01]  /*2d00*/  ISETP.GE.U32.AND P2, PT, R3, 0x4, PT ;  /* 0x000000040300780c */ /* 0x000fe20003f46070 */
[----:B------:R-:W-:Y:S01]  /*2d10*/  IMAD.MOV.U32 R12, RZ, RZ, 0x1 ;  /* 0x00000001ff0c7424 */ /* 0x000fe200078e00ff */
[----:B------:R-:W-:Y:S02]  /*2d20*/  CS2R R10, SRZ ;  /* 0x00000000000a7805 */ /* 0x000fe4000001ff00 */
[----:B------:R-:W-:Y:S01]  /*2d30*/  CS2R R8, SRZ ;  /* 0x0000000000087805 */ /* 0x000fe2000001ff00 */
[----:B-1----:R-:W-:-:S03]  /*2d40*/  ULEA UR6, UR5, UR4, 0x18 ;  /* 0x0000000405067291 */ /* 0x002fc6000f8ec0ff */
[----:B------:R-:W-:-:S09]  /*2d50*/  UMOV UR5, URZ ;  /* 0x000000ff00057c82 */ /* 0x000fd20008000000 */
.L_x_52:
[----:B------:R-:W-:Y:S02]  /*2d60*/  LEA R0, R8, UR6, 0x3 ;  /* 0x0000000608007c11 */ /* 0x000fe4000f8e18ff */
[----:B------:R-:W-:-:S03]  /*2d70*/  SHF.L.U32 R5, R9, 0x1f, RZ ;  /* 0x0000001f09057819 */ /* 0x000fc600000006ff */
[----:B------:R-:W-:Y:S01]  /*2d80*/  VIADD R4, R0, 0x110 ;  /* 0x0000011000047836 */ /* 0x000fe20000000000 */
[----:B------:R-:W1:Y:S02]  /*2d90*/  SYNCS.PHASECHK.TRANS64.TRYWAIT P0, [R0+URZ+0x100], R5 ;  /* 0x00010005000075a7 */ /* 0x000e6400080011ff */
[----:B-1----:R-:W-:Y:S05]  /*2da0*/  @!P0 BRA `(.L_x_49) ;  /* 0x0000007000008947 */ /* 0x002fea0003800000 */
.L_x_162:
[----:B------:R-:W-:Y:S01]  /*2db0*/  ULEA UR4, UR5, UR6, 0x3 ;  /* 0x0000000605047291 */ /* 0x000fe2000f8e18ff */
[----:B------:R-:W-:Y:S01]  /*2dc0*/  PRMT R4, RZ, 0x654, R4 ;  /* 0x00000654ff047816 */ /* 0x000fe20000000004 */
[----:B-1----:R-:W-:Y:S01]  /*2dd0*/  @!P2 IMAD.MOV.U32 R5, RZ, RZ, 0x10 ;  /* 0x00000010ff05a424 */ /* 0x002fe200078e00ff */
[----:B------:R-:W-:Y:S01]  /*2de0*/  SHF.L.U32 R7, R12, 0x1f, RZ ;  /* 0x0000001f0c077819 */ /* 0x000fe200000006ff */
[----:B------:R-:W-:Y:S01]  /*2df0*/  UIADD3 UR7, UPT, UPT, UR4, 0xa0, URZ ;  /* 0x000000a004077890 */ /* 0x000fe2000fffe0ff */
[----:B------:R1:W-:Y:S05]  /*2e00*/  SYNCS.ARRIVE.TRANS64.RED.A1T0 RZ, [R4+URZ], RZ ;  /* 0x000000ff04ff79a7 */ /* 0x0003ea00081004ff */
[----:B------:R-:W-:Y:S01]  /*2e10*/  IMAD.U32 R0, RZ, RZ, UR7 ;  /* 0x00000007ff007e24 */ /* 0x000fe2000f8e00ff */
[----:B------:R-:W2:Y:S04]  /*2e20*/  SYNCS.PHASECHK.TRANS64.TRYWAIT P0, [UR4+0xb0], R7 ;  /* 0x0000b007ff0075a7 */ /* 0x000ea80008001104 */
[----:B------:R-:W-:Y:S01]  /*2e30*/  PRMT R13, R3, 0x654, R0 ;  /* 0x00000654030d7816 */ /* 0x000fe20000000000 */
[----:B-12---:R-:W-:Y:S06]  /*2e40*/  @!P0 BRA `(.L_x_50) ;  /* 0x0000006c00ec8947 */ /* 0x006fec0003800000 */
.L_x_164:
[----:B------:R-:W-:Y:S01]  /*2e50*/  ULEA UR8, UR5, UR6, 0x4 ;  /* 0x0000000605087291 */ /* 0x000fe2000f8e20ff */
[----:B------:R-:W-:Y:S01]  /*2e60*/  SEL R2, R13, R2, !P2 ;  /* 0x000000020d027207 */ /* 0x000fe20005000000 */
[----:B------:R-:W-:Y:S01]  /*2e70*/  UIADD3 UR9, UPT, UPT, UR4, 0xa0, URZ ;  /* 0x000000a004097890 */ /* 0x000fe2000fffe0ff */
[----:B-1----:R-:W-:Y:S01]  /*2e80*/  LEA R0, R11, UR6, 0x3 ;  /* 0x000000060b007c11 */ /* 0x002fe2000f8e18ff */
[----:B------:R-:W-:Y:S01]  /*2e90*/  UIADD3 UR8, UPT, UPT, UR8, 0x130, URZ ;  /* 0x0000013008087890 */ /* 0x000fe2000fffe0ff */
[----:B------:R1:W-:Y:S01]  /*2ea0*/  @!P2 SYNCS.ARRIVE.TRANS64.RED RZ, [R2+URZ], R5 ;  /* 0x0000000502ffa9a7 */ /* 0x0003e200080004ff */
[----:B------:R-:W-:Y:S01]  /*2eb0*/  UIADD3 UR4, UPT, UPT, UR5, 0x1, URZ ;  /* 0x0000000105047890 */ /* 0x000fe2000fffe0ff */
[----:B------:R-:W-:-:S03]  /*2ec0*/  VIADD R8, R8, 0x1 ;  /* 0x0000000108087836 */ /* 0x000fc60000000000 */
[----:B------:R-:W-:Y:S02]  /*2ed0*/  UISETP.NE.AND UP0, UPT, UR4, 0x2, UPT ;  /* 0x000000020400788c */ /* 0x000fe4000bf05270 */
[----:B------:R-:W-:Y:S01]  /*2ee0*/  ISETP.NE.AND P0, PT, R8, 0x2, PT ;  /* 0x000000020800780c */ /* 0x000fe20003f05270 */
[----:B------:R-:W-:Y:S06]  /*2ef0*/  UGETNEXTWORKID.BROADCAST [UR8], [UR9] ;  /* 0x00000000080073ca */ /* 0x000fec0008000100 */
[----:B------:R-:W-:Y:S02]  /*2f00*/  USEL UR7, URZ, 0x1, UP0 ;  /* 0x00000001ff077887 */ /* 0x000fe40008000000 */
[----:B------:R-:W-:-:S04]  /*2f10*/  USEL UR5, UR4, URZ, UP0 ;  /* 0x000000ff04057287 */ /* 0x000fc80008000000 */
[----:B------:R-:W-:Y:S02]  /*2f20*/  LOP3.LUT R12, R12, UR7, RZ, 0x3c, !PT ;  /* 0x000000070c0c7c12 */ /* 0x000fe4000f8e3cff */
[----:B-1----:R-:W-:-:S04]  /*2f30*/  SHF.L.U32 R5, R10, 0x1f, RZ ;  /* 0x0000001f0a057819 */ /* 0x002fc800000006ff */
[----:B------:R-:W1:Y:S02]  /*2f40*/  SYNCS.PHASECHK.TRANS64.TRYWAIT P1, [R0+URZ+0xa0], R5 ;  /* 0x0000a005000075a7 */ /* 0x000e6400080211ff */
[----:B-1----:R-:W-:Y:S05]  /*2f50*/  @!P1 BRA `(.L_x_51) ;  /* 0x0000006c00c09947 */ /* 0x002fea0003800000 */
.L_x_165:
[C---:B------:R-:W-:Y:S01]  /*2f60*/  LEA R4, R11.reuse, UR6, 0x4 ;  /* 0x000000060b047c11 */ /* 0x040fe2000f8e20ff */
[----:B-1----:R-:W-:Y:S01]  /*2f70*/  VIADD R0, R0, 0xb0 ;  /* 0x000000b000007836 */ /* 0x002fe20000000000 */
[----:B------:R-:W-:Y:S01]  /*2f80*/  SEL R8, R8, RZ, P0 ;  /* 0x000000ff08087207 */ /* 0x000fe20000000000 */
[----:B------:R-:W-:-:S03]  /*2f90*/  VIADD R11, R11, 0x1 ;  /* 0x000000010b0b7836 */ /* 0x000fc60000000000 */
[----:B------:R-:W1:Y:S01]  /*2fa0*/  LDS.128 R4, [R4+0x130] ;  /* 0x0001300004047984 */ /* 0x000e620000000c00 */
[----:B------:R-:W-:Y:S02]  /*2fb0*/  PRMT R0, RZ, 0x654, R0 ;  /* 0x00000654ff007816 */ /* 0x000fe40000000000 */
[C---:B------:R-:W-:Y:S01]  /*2fc0*/  ISETP.NE.AND P1, PT, R11.reuse, 0x2, PT ;  /* 0x000000020b00780c */ /* 0x040fe20003f25270 */
[----:B------:R-:W-:Y:S01]  /*2fd0*/  @!PT LDS RZ, [RZ] ;  /* 0x00000000fffff984 */ /* 0x000fe20000000800 */
[----:B------:R-:W-:Y:S01]  /*2fe0*/  @!PT LDS RZ, [RZ] ;  /* 0x00000000fffff984 */ /* 0x000fe20000000800 */
[----:B------:R-:W-:Y:S01]  /*2ff0*/  @!PT LDS RZ, [RZ] ;  /* 0x00000000fffff984 */ /* 0x000fe20000000800 */
[----:B------:R-:W-:Y:S01]  /*3000*/  @!PT LDS RZ, [RZ] ;  /* 0x00000000fffff984 */ /* 0x000fe20000000800 */
[----:B------:R2:W-:Y:S06]  /*3010*/  MEMBAR.ALL.CTA ;  /* 0x0000000000007992 */ /* 0x0005ec0000008000 */
[----:B--2---:R-:W2:Y:S01]  /*3020*/  FENCE.VIEW.ASYNC.S ;  /* 0x00000000000073c6 */ /* 0x004ea20000000000 */
[----:B------:R-:W-:Y:S01]  /*3030*/  SEL R11, R11, RZ, P1 ;  /* 0x000000ff0b0b7207 */ /* 0x000fe20000800000 */
[----:B--2---:R2:W-:Y:S01]  /*3040*/  SYNCS.ARRIVE.TRANS64.RED.A1T0 RZ, [R0+URZ], RZ ;  /* 0x000000ff00ff79a7 */ /* 0x0045e200081004ff */
[----:B-1----:R-:W-:-:S02]  /*3050*/  LOP3.LUT P3, RZ, R6, 0x1, RZ, 0xc0, !PT ;  /* 0x0000000106ff7812 */ /* 0x002fc4000786c0ff */
[----:B------:R-:W-:-:S04]  /*3060*/  SEL R5, RZ, 0x1, P1 ;  /* 0x00000001ff057807 */ /* 0x000fc80000800000 */
[----:B------:R-:W-:Y:S02]  /*3070*/  LOP3.LUT R10, R10, R5, RZ, 0x3c, !PT ;  /* 0x000000050a0a7212 */ /* 0x000fe400078e3cff */
[----:B--2---:R-:W-:-:S04]  /*3080*/  SEL R0, RZ, 0x1, P0 ;  /* 0x00000001ff007807 */ /* 0x004fc80000000000 */
[----:B------:R-:W-:Y:S01]  /*3090*/  LOP3.LUT R9, R9, R0, RZ, 0x3c, !PT ;  /* 0x0000000009097212 */ /* 0x000fe200078e3cff */
[----:B------:R-:W-:Y:S06]  /*30a0*/  @P3 BRA `(.L_x_52) ;  /* 0xfffffffc002c3947 */ /* 0x000fec000383ffff */
[----:B------:R-:W-:Y:S01]  /*30b0*/  ULEA UR4, UR5, UR6, 0x3 ;  /* 0x0000000605047291 */ /* 0x000fe2000f8e18ff */
[----:B------:R-:W-:-:S08]  /*30c0*/  SHF.L.U32 R3, R12, 0x1f, RZ ;  /* 0x0000001f0c037819 */ /* 0x000fd000000006ff */
[----:B------:R-:W1:Y:S02]  /*30d0*/  SYNCS.PHASECHK.TRANS64 P0, [UR4+0xb0], R3 ;  /* 0x0000b003ff0075a7 */ /* 0x000e640008001004 */
[----:B-1----:R-:W-:Y:S05]  /*30e0*/  @P0 BRA `(.L_x_53) ;  /* 0x0000000000080947 */ /* 0x002fea0003800000 */
[----:B------:R-:W1:Y:S02]  /*30f0*/  SYNCS.PHASECHK.TRANS64.TRYWAIT P0, [UR4+0xb0], R3 ;  /* 0x0000b003ff0075a7 */ /* 0x000e640008001104 */
[----:B-1----:R-:W-:Y:S05]  /*3100*/  @!P0 BRA `(.L_x_54) ;  /* 0x0000006c00688947 */ /* 0x002fea0003800000 */
.L_x_53:
[----:B------:R-:W-:-:S04]  /*3110*/  UIADD3 UR7, UPT, UPT, UR5, 0x1, URZ ;  /* 0x0000000105077890 */ /* 0x000fc8000fffe0ff */
[----:B------:R-:W-:-:S04]  /*3120*/  UISETP.NE.AND UP0, UPT, UR7, 0x2, UPT ;  /* 0x000000020700788c */ /* 0x000fc8000bf05270 */
[----:B------:R-:W-:Y:S02]  /*3130*/  USEL UR8, URZ, 0x1, UP0 ;  /* 0x00000001ff087887 */ /* 0x000fe40008000000 */
[----:B------:R-:W-:-:S04]  /*3140*/  USEL UR7, UR7, URZ, UP0 ;  /* 0x000000ff07077287 */ /* 0x000fc80008000000 */
[----:B------:R-:W-:Y:S01]  /*3150*/  ULEA UR7, UR7, UR6, 0x3 ;  /* 0x0000000607077291 */ /* 0x000fe2000f8e18ff */
[----:B-1----:R-:W-:-:S04]  /*3160*/  LOP3.LUT R3, R12, UR8, RZ, 0x3c, !PT ;  /* 0x000000080c037c12 */ /* 0x002fc8000f8e3cff */
[----:B------:R-:W-:-:S04]  /*3170*/  SHF.L.U32 R0, R3, 0x1f, RZ ;  /* 0x0000001f03007819 */ /* 0x000fc800000006ff */
[----:B------:R-:W1:Y:S02]  /*3180*/  SYNCS.PHASECHK.TRANS64 P0, [UR7+0xb0], R0 ;  /* 0x0000b000ff0075a7 */ /* 0x000e640008001007 */
[----:B-1----:R-:W-:Y:S05]  /*3190*/  @P0 EXIT ;  /* 0x000000000000094d */ /* 0x002fea0003800000 */
[----:B------:R-:W-:Y:S02]  /*31a0*/  SHF.L.U32 R3, R3, 0x1f, RZ ;  /* 0x0000001f03037819 */ /* 0x000fe400000006ff */
[----:B------:R-:W-:-:S07]  /*31b0*/  MOV R0, UR7 ;  /* 0x0000000700007c02 */ /* 0x000fce0008000f00 */
.L_x_55:
[----:B-1----:R1:W2:Y:S02]  /*31c0*/  SYNCS.PHASECHK.TRANS64.TRYWAIT P0, [R0+URZ+0xb0], R3 ;  /* 0x0000b003000075a7 */ /* 0x0022a400080011ff */
[----:B--2---:R-:W-:Y:S05]  /*31d0*/  @!P0 NANOSLEEP.SYNCS 0x989680 ;  /* 0x009896800000895d */ /* 0x004fea0003900000 */
[----:B------:R-:W2:Y:S02]  /*31e0*/  @!P0 SYNCS.PHASECHK.TRANS64 P0, [R0+URZ+0xb0], R3 ;  /* 0x0000b003000085a7 */ /* 0x000ea400080010ff */
[----:B--2---:R-:W-:Y:S05]  /*31f0*/  @P0 EXIT ;  /* 0x000000000000094d */ /* 0x004fea0003800000 */
[----:B------:R-:W-:Y:S05]  /*3200*/  BRA `(.L_x_55) ;  /* 0xfffffffc00ec7947 */ /* 0x000fea000383ffff */
.L_x_48:
[----:B------:R-:W-:Y:S05]  /*3210*/  BRA.U UP4, `(.L_x_56) ;  /* 0x0000001104a47547 */ /* 0x000fea000b800000 */
[----:B------:R-:W1:Y:S01]  /*3220*/  S2UR UR7, SR_CgaCtaId ;  /* 0x00000000000779c3 */ /* 0x000e620000008800 */
[----:B------:R-:W-:Y:S01]  /*3230*/  UMOV UR4, 0x40 ;  /* 0x0000004000047882 */ /* 0x000fe20000000000 */
[----:B------:R-:W-:Y:S01]  /*3240*/  NOP ;  /* 0x0000000000007918 */ /* 0x000fe20000000000 */
[----:B------:R-:W-:Y:S01]  /*3250*/  UMOV UR6, 0x400 ;  /* 0x0000040000067882 */ /* 0x000fe20000000000 */
[----:B-1----:R-:W-:Y:S02]  /*3260*/  ULEA UR5, UR7, UR4, 0x18 ;  /* 0x0000000407057291 */ /* 0x002fe4000f8ec0ff */
[----:B------:R-:W-:-:S07]  /*3270*/  ULEA UR6, UR7, UR6, 0x18 ;  /* 0x0000000607067291 */ /* 0x000fce000f8ec0ff */
[----:B------:R-:W1:Y:S02]  /*3280*/  LDS.U8 R3, [UR5+0x1c] ;  /* 0x00001c05ff037984 */ /* 0x000e640008000000 */
[----:B-1----:R-:W-:-:S13]  /*3290*/  ISETP.NE.AND P0, PT, R3, RZ, PT ;  /* 0x000000ff0300720c */ /* 0x002fda0003f05270 */
[----:B------:R-:W-:Y:S05]  /*32a0*/  @P0 BRA `(.L_x_57) ;  /* 0x0000000400080947 */ /* 0x000fea0003800000 */
[----:B------:R-:W-:Y:S02]  /*32b0*/  UISETP.NE.U32.AND UP1, UPT, UR33, 0x1, UPT ;  /* 0x000000012100788c */ /* 0x000fe4000bf25070 */
[----:B------:R-:W-:-:S07]  /*32c0*/  UIADD3 UR7, UPT, UPT, UR5, 0x8, URZ ;  /* 0x0000000805077890 */ /* 0x000fce000fffe0ff */
[----:B------:R-:W-:Y:S05]  /*32d0*/  BRA.U !UP1, `(.L_x_58) ;  /* 0x00000001099c7547 */ /* 0x000fea000b800000 */
[----:B------:R-:W-:Y:S01]  /*32e0*/  ELECT P0, URZ, PT ;  /* 0x0000000000ff782f */ /* 0x000fe20003800000 */
[----:B------:R-:W-:-:S12]  /*32f0*/  BSSY B0, `(.L_x_58) ;  /* 0x0000025000007945 */ /* 0x000fd80003800000 */
[----:B------:R-:W-:Y:S05]  /*3300*/  @!P0 BRA `(.L_x_59) ;  /* 0x00000000008c8947 */ /* 0x000fea0003800000 */
[----:B------:R-:W-:-:S05]  /*3310*/  UMOV UR4, 0x10 ;  /* 0x0000001000047882 */ /* 0x000fca0000000000 */
[----:B------:R-:W-:Y:S04]  /*3320*/  DEPBAR.LE SB1, 0x36 ;  /* 0x00009d800000791a */ /* 0x000fe80000000000 */
[----:B------:R-:W1:Y:S02]  /*3330*/  UTCATOMSWS.2CTA.FIND_AND_SET.ALIGN UP0, UR4, UR4 ;  /* 0x00000004000475e3 */ /* 0x000e640008200800 */
[----:B-1----:R-:W-:Y:S01]  /*3340*/  MOV R10, UR4 ;  /* 0x00000004000a7c02 */ /* 0x002fe20008000f00 */
[----:B------:R-:W-:Y:S06]  /*3350*/  BRA.U UP0, `(.L_x_60) ;  /* 0x0000000100187547 */ /* 0x000fec000b800000 */
.L_x_61:
[----:B------:R-:W-:Y:S05]  /*3360*/  NANOSLEEP 0x64 ;  /* 0x000000640000795d */ /* 0x000fea0003800000 */
[----:B------:R-:W-:-:S05]  /*3370*/  UMOV UR4, 0x10 ;  /* 0x0000001000047882 */ /* 0x000fca0000000000 */
[----:B------:R-:W-:Y:S04]  /*3380*/  DEPBAR.LE SB1, 0x36 ;  /* 0x00009d800000791a */ /* 0x000fe80000000000 */
[----:B------:R-:W1:Y:S02]  /*3390*/  UTCATOMSWS.2CTA.FIND_AND_SET.ALIGN UP0, UR4, UR4 ;  /* 0x00000004000475e3 */ /* 0x000e640008200800 */
[----:B-1----:R-:W-:Y:S01]  /*33a0*/  MOV R10, UR4 ;  /* 0x00000004000a7c02 */ /* 0x002fe20008000f00 */
[----:B------:R-:W-:Y:S05]  /*33b0*/  BRA.U !UP0, `(.L_x_61) ;  /* 0xfffffffd08e87547 */ /* 0x000fea000b83ffff */
.L_x_60:
[----:B------:R-:W1:Y:S01]  /*33c0*/  LDS R6, [UR5+0x10] ;  /* 0x00001005ff067984 */ /* 0x000e620008000800 */
[----:B------:R-:W-:Y:S01]  /*33d0*/  IMAD.U32 R3, RZ, RZ, UR6 ;  /* 0x00000006ff037e24 */ /* 0x000fe2000f8e00ff */
[----:B------:R-:W-:-:S03]  /*33e0*/  MOV R4, UR34 ;  /* 0x0000002200047c02 */ /* 0x000fc60008000f00 */
[----:B------:R-:W-:Y:S01]  /*33f0*/  VIADD R3, R3, 0x150 ;  /* 0x0000015003037836 */ /* 0x000fe20000000000 */
[----:B-1----:R-:W-:-:S04]  /*3400*/  SHF.L.U32 R6, R6, 0x1f, RZ ;  /* 0x0000001f06067819 */ /* 0x002fc800000006ff */
[----:B------:R-:W1:Y:S02]  /*3410*/  SYNCS.PHASECHK.TRANS64.TRYWAIT P0, [UR5+0x8], R6 ;  /* 0x00000806ff0075a7 */ /* 0x000e640008001105 */
[----:B-1----:R-:W-:Y:S05]  /*3420*/  @P0 BRA `(.L_x_62) ;  /* 0x0000000000080947 */ /* 0x002fea0003800000 */
[----:B------:R-:W1:Y:S02]  /*3430*/  SYNCS.PHASECHK.TRANS64.TRYWAIT P0, [UR5+0x8], R6 ;  /* 0x00000806ff0075a7 */ /* 0x000e640008001105 */
[----:B-1----:R-:W-:Y:S05]  /*3440*/  @!P0 BRA `(.L_x_63) ;  /* 0x0000006800b08947 */ /* 0x002fea0003800000 */
.L_x_62:
[----:B------:R-:W-:Y:S01]  /*3450*/  PRMT R4, R4, 0x654, R3 ;  /* 0x0000065404047816 */ /* 0x000fe20000000003 */
[----:B------:R-:W-:Y:S01]  /*3460*/  HFMA2 R3, -RZ, RZ, 0, 5.9604644775390625e-08 ;  /* 0x00000001ff037431 */ /* 0x000fe200000001ff */
[----:B------:R-:W-:Y:S01]  /*3470*/  UPRMT UR4, UR34, 0x654, UR7 ;  /* 0x0000065422047896 */ /* 0x000fe20008000007 */
[----:B------:R-:W-:Y:S02]  /*3480*/  IMAD.MOV.U32 R7, RZ, RZ, 0xffff ;  /* 0x0000ffffff077424 */ /* 0x000fe400078e00ff */
[----:B-1----:R-:W-:Y:S02]  /*3490*/  IMAD.MOV.U32 R6, RZ, RZ, 0x4 ;  /* 0x00000004ff067424 */ /* 0x002fe400078e00ff */
[----:B------:R-:W-:Y:S01]  /*34a0*/  IMAD.SHL.U32 R9, R10, 0x20, RZ ;  /* 0x000000200a097824 */ /* 0x000fe200078e00ff */
[----:B------:R-:W-:Y:S02]  /*34b0*/  MOV R5, UR4 ;  /* 0x0000000400057c02 */ /* 0x000fe40008000f00 */
[-C--:B------:R-:W-:Y:S01]  /*34c0*/  SHF.L.U32 R8, R7, R10.reuse, RZ ;  /* 0x0000000a07087219 */ /* 0x080fe200000006ff */
[----:B------:R1:W-:Y:S01]  /*34d0*/  SYNCS.ARRIVE.TRANS64.RED RZ, [UR4], R6 ;  /* 0x00000006ffff79a7 */ /* 0x0003e20008000404 */
[----:B------:R-:W-:Y:S01]  /*34e0*/  SHF.L.U32 R7, R3, R10, RZ ;  /* 0x0000000a03077219 */ /* 0x000fe200000006ff */
[----:B------:R1:W-:Y:S04]  /*34f0*/  STS [UR6+0x150], R9 ;  /* 0x00015009ff007988 */ /* 0x0003e80008000806 */
[----:B------:R1:W-:Y:S04]  /*3500*/  STAS [R4.64], R10 ;  /* 0x0000000a04007dbd */ /* 0x0003e8000c0008ff */
[----:B------:R1:W-:Y:S04]  /*3510*/  ATOMS.OR RZ, [UR5+0x14], R8 ;  /* 0x00001408ffff798c */ /* 0x0003e8000b000005 */
[----:B------:R1:W-:Y:S04]  /*3520*/  ATOMS.OR RZ, [UR5+0x18], R7 ;  /* 0x00001807ffff798c */ /* 0x0003e8000b000005 */
[----:B------:R1:W-:Y:S02]  /*3530*/  ATOMS.XOR RZ, [UR5+0x10], R3 ;  /* 0x00001003ffff798c */ /* 0x0003e4000b800005 */
.L_x_59:
[----:B------:R-:W-:Y:S05]  /*3540*/  BSYNC B0 ;  /* 0x0000000000007941 */ /* 0x000fea0003800000 */
.L_x_58:
[----:B------:R-:W-:Y:S05]  /*3550*/  BRA.U UP1, `(.L_x_64) ;  /* 0x00000001016c7547 */ /* 0x000fea000b800000 */
[----:B------:R-:W-:-:S03]  /*3560*/  UMOV UR4, 0xffffffff ;  /* 0xffffffff00047882 */ /* 0x000fc60000000000 */
[----:B------:R-:W-:Y:S05]  /*3570*/  BRA.DIV UR4, `(.L_x_65) ;  /* 0x0000006a047c7947 */ /* 0x000fea000b800000 */
[----:B------:R-:W-:-:S13]  /*3580*/  ELECT P0, URZ, PT ;  /* 0x0000000000ff782f */ /* 0x000fda0003800000 */
.L_x_169:
[----:B------:R-:W-:Y:S05]  /*3590*/  @!P0 BRA `(.L_x_64) ;  /* 0x00000000005c8947 */ /* 0x000fea0003800000 */
[----:B-1----:R-:W1:Y:S02]  /*35a0*/  LDS R4, [UR5+0x10] ;  /* 0x00001005ff047984 */ /* 0x002e640008000800 */
[----:B-1----:R-:W-:-:S04]  /*35b0*/  SHF.L.U32 R4, R4, 0x1f, RZ ;  /* 0x0000001f04047819 */ /* 0x002fc800000006ff */
[----:B------:R-:W1:Y:S02]  /*35c0*/  SYNCS.PHASECHK.TRANS64.TRYWAIT P0, [UR5+0x8], R4 ;  /* 0x00000804ff0075a7 */ /* 0x000e640008001105 */
[----:B-1----:R-:W-:Y:S05]  /*35d0*/  @P0 BRA `(.L_x_66) ;  /* 0x0000000000080947 */ /* 0x002fea0003800000 */
[----:B------:R-:W1:Y:S02]  /*35e0*/  SYNCS.PHASECHK.TRANS64.TRYWAIT P0, [UR5+0x8], R4 ;  /* 0x00000804ff0075a7 */ /* 0x000e640008001105 */
[----:B-1----:R-:W-:Y:S05]  /*35f0*/  @!P0 BRA `(.L_x_67) ;  /* 0x0000006800808947 */ /* 0x002fea0003800000 */
.L_x_66:
[----:B------:R-:W2:Y:S01]  /*3600*/  LDS R6, [UR6+0x150] ;  /* 0x00015006ff067984 */ /* 0x000ea20008000800 */
[----:B-1----:R-:W-:Y:S02]  /*3610*/  HFMA2 R3, -RZ, RZ, 0, 5.9604644775390625e-08 ;  /* 0x00000001ff037431 */ /* 0x002fe400000001ff */
[----:B------:R-:W-:Y:S01]  /*3620*/  IMAD.MOV.U32 R4, RZ, RZ, 0xffff ;  /* 0x0000ffffff047424 */ /* 0x000fe200078e00ff */
[----:B------:R-:W-:Y:S01]  /*3630*/  UPRMT UR4, UR34, 0x654, UR7 ;  /* 0x0000065422047896 */ /* 0x000fe20008000007 */
[----:B--2---:R-:W-:-:S03]  /*3640*/  IMAD.SHL.U32 R5, R6, 0x20, RZ ;  /* 0x0000002006057824 */ /* 0x004fc600078e00ff */
[-C--:B------:R-:W-:Y:S02]  /*3650*/  SHF.L.U32 R4, R4, R6.reuse, RZ ;  /* 0x0000000604047219 */ /* 0x080fe400000006ff */
[----:B------:R-:W-:Y:S01]  /*3660*/  SHF.L.U32 R6, R3, R6, RZ ;  /* 0x0000000603067219 */ /* 0x000fe200000006ff */
[----:B------:R2:W-:Y:S04]  /*3670*/  STS [UR6+0x150], R5 ;  /* 0x00015005ff007988 */ /* 0x0005e80008000806 */
[----:B------:R2:W-:Y:S04]  /*3680*/  ATOMS.OR RZ, [UR5+0x14], R4 ;  /* 0x00001404ffff798c */ /* 0x0005e8000b000005 */
[----:B------:R2:W-:Y:S01]  /*3690*/  ATOMS.OR RZ, [UR5+0x18], R6 ;  /* 0x00001806ffff798c */ /* 0x0005e2000b000005 */
[----:B------:R-:W-:Y:S03]  /*36a0*/  SYNCS.ARRIVE.TRANS64.RED.A1T0 RZ, [UR4], RZ ;  /* 0x000000ffffff79a7 */ /* 0x000fe60008100404 */
[----:B------:R2:W-:Y:S01]  /*36b0*/  ATOMS.XOR RZ, [UR5+0x10], R3 ;  /* 0x00001003ffff798c */ /* 0x0005e2000b800005 */
[----:B------:R-:W-:Y:S05]  /*36c0*/  BRA `(.L_x_64) ;  /* 0x0000000000107947 */ /* 0x000fea0003800000 */
.L_x_57:
[----:B------:R-:W-:Y:S02]  /*36d0*/  MOV R3, 0xffffffff ;  /* 0xffffffff00037802 */ /* 0x000fe40000000f00 */
[----:B------:R-:W-:-:S03]  /*36e0*/  MOV R4, 0x3710 ;  /* 0x0000371000047802 */ /* 0x000fc60000000f00 */
[----:B------:R1:W-:Y:S04]  /*36f0*/  STS [UR6+0x150], R3 ;  /* 0x00015003ff007988 */ /* 0x0003e80008000806 */
[----:B-1---5:R-:W-:Y:S05]  /*3700*/  CALL.REL.NOINC `($__internal_1_$__cuda_sm10x_tcgen05_guardrail_trap_phase_invalid_during_alloc) ;  /* 0x0000007000547944 */ /* 0x022fea0003c00000 */
.L_x_64:
[----:B------:R-:W-:Y:S05]  /*3710*/  WARPSYNC.ALL ;  /* 0x0000000000007948 */ /* 0x000fea0003800000 */
[----:B------:R-:W3:Y:S01]  /*3720*/  S2UR UR4, SR_CgaCtaId ;  /* 0x00000000000479c3 */ /* 0x000ee20000008800 */
[----:B------:R-:W-:Y:S01]  /*3730*/  UMOV UR17, 0x400 ;  /* 0x0000040000117882 */ /* 0x000fe20000000000 */
[----:B------:R-:W-:-:S06]  /*3740*/  NOP ;  /* 0x0000000000007918 */ /* 0x000fcc0000000000 */
[----:B------:R-:W-:Y:S06]  /*3750*/  BAR.ARV 0x6, 0xa0 ;  /* 0x0182800000007b1d */ /* 0x000fec0000002000 */
[----:B------:R-:W4:Y:S01]  /*3760*/  LDCU UR6, c[0x0][0x38c] ;  /* 0x00007180ff0677ac */ /* 0x000f220008000800 */
[----:B------:R-:W-:Y:S01]  /*3770*/  LOP3.LUT R0, R0, 0xffff, RZ, 0xc0, !PT ;  /* 0x0000ffff00007812 */ /* 0x000fe200078ec0ff */
[----:B-1----:R-:W-:Y:S01]  /*3780*/  IMAD.MOV.U32 R9, RZ, RZ, 0x1 ;  /* 0x00000001ff097424 */ /* 0x002fe200078e00ff */
[----:B------:R-:W-:Y:S01]  /*3790*/  LOP3.LUT R2, R2, 0xffff, RZ, 0xc0, !PT ;  /* 0x0000ffff02027812 */ /* 0x000fe200078ec0ff */
[----:B------:R-:W-:Y:S01]  /*37a0*/  IMAD.MOV.U32 R8, RZ, RZ, RZ ;  /* 0x000000ffff087224 */ /* 0x000fe200078e00ff */
[----:B------:R-:W-:Y:S01]  /*37b0*/  R2UR UR30, R0 ;  /* 0x00000000001e72ca */ /* 0x000fe200000e0000 */
[----:B------:R-:W-:Y:S01]  /*37c0*/  UMOV UR24, URZ ;  /* 0x000000ff00187c82 */ /* 0x000fe20008000000 */
[----:B------:R-:W-:Y:S01]  /*37d0*/  R2UR UR20, R2 ;  /* 0x00000000021472ca */ /* 0x000fe200000e0000 */
[----:B------:R-:W-:Y:S01]  /*37e0*/  UMOV UR15, URZ ;  /* 0x000000ff000f7c82 */ /* 0x000fe20008000000 */
[----:B------:R-:W-:Y:S01]  /*37f0*/  UMOV UR14, URZ ;  /* 0x000000ff000e7c82 */ /* 0x000fe20008000000 */
[----:B---3--:R-:W-:-:S02]  /*3800*/  ULEA UR17, UR4, UR17, 0x18 ;  /* 0x0000001104117291 */ /* 0x008fc4000f8ec0ff */
[----:B------:R-:W-:Y:S02]  /*3810*/  UISETP.NE.AND UP3, UPT, UR33, URZ, UPT ;  /* 0x000000ff2100728c */ /* 0x000fe4000bf65270 */
[----:B------:R-:W-:Y:S02]  /*3820*/  UIADD3 UR5, UPT, UPT, UR17, 0x8400, URZ ;  /* 0x0000840011057890 */ /* 0x000fe4000fffe0ff */
[----:B------:R-:W-:Y:S02]  /*3830*/  UIADD3 UR4, UPT, UPT, UR17, 0x12400, URZ ;  /* 0x0001240011047890 */ /* 0x000fe4000fffe0ff */
[----:B----4-:R-:W-:Y:S01]  /*3840*/  UIADD3 UR6, UPT, UPT, UR6, 0x1f, URZ ;  /* 0x0000001f06067890 */ /* 0x010fe2000fffe0ff */
[----:B--2---:R-:W1:Y:S01]  /*3850*/  LDS R3, [UR17+0x150] ;  /* 0x00015011ff037984 */ /* 0x004e620008000800 */
[----:B------:R-:W-:Y:S02]  /*3860*/  USHF.R.U32.HI UR5, URZ, 0x4, UR5 ;  /* 0x00000004ff057899 */ /* 0x000fe40008011605 */
[----:B------:R-:W-:-:S02]  /*3870*/  USHF.R.S32.HI UR25, URZ, 0x1f, UR6 ;  /* 0x0000001fff197899 */ /* 0x000fc40008011406 */
[----:B------:R-:W-:Y:S02]  /*3880*/  USHF.R.U32.HI UR4, URZ, 0x4, UR4 ;  /* 0x00000004ff047899 */ /* 0x000fe40008011604 */
[----:B------:R-:W-:Y:S02]  /*3890*/  ULEA.HI UR25, UR25, UR6, URZ, 0x5 ;  /* 0x0000000619197291 */ /* 0x000fe4000f8f28ff */
[----:B------:R-:W-:Y:S02]  /*38a0*/  ULOP3.LUT UR5, UR5, 0x3fff, URZ, 0xc0, !UPT ;  /* 0x00003fff05057892 */ /* 0x000fe4000f8ec0ff */
[----:B------:R-:W-:Y:S02]  /*38b0*/  USHF.R.S32.HI UR25, URZ, 0x5, UR25 ;  /* 0x00000005ff197899 */ /* 0x000fe40008011419 */
[----:B------:R-:W-:Y:S02]  /*38c0*/  ULOP3.LUT UR22, UR4, 0x3fff, URZ, 0xc0, !UPT ;  /* 0x00003fff04167892 */ /* 0x000fe4000f8ec0ff */
[----:B------:R-:W-:-:S02]  /*38d0*/  UISETP.LT.AND UP0, UPT, UR25, 0x1, UPT ;  /* 0x000000011900788c */ /* 0x000fc4000bf01270 */
[----:B------:R-:W-:Y:S02]  /*38e0*/  ULOP3.LUT UR21, UR5, 0x10000, URZ, 0xfc, !UPT ;  /* 0x0001000005157892 */ /* 0x000fe4000f8efcff */
[----:B------:R-:W-:Y:S02]  /*38f0*/  ULOP3.LUT UR22, UR22, 0x10000, URZ, 0xfc, !UPT ;  /* 0x0001000016167892 */ /* 0x000fe4000f8efcff */
[----:B------:R-:W-:Y:S01]  /*3900*/  USEL UR31, UR25, 0x1, !UP0 ;  /* 0x00000001191f7887 */ /* 0x000fe2000c000000 */
[----:B------:R-:W-:Y:S01]  /*3910*/  UMOV UR28, 0x0 ;  /* 0x00000000001c7882 */ /* 0x000fe20000000000 */
[----:B------:R-:W-:Y:S01]  /*3920*/  UMOV UR29, 0x10200010 ;  /* 0x10200010001d7882 */ /* 0x000fe20000000000 */
[----:B------:R-:W-:Y:S01]  /*3930*/  UMOV UR26, 0x0 ;  /* 0x00000000001a7882 */ /* 0x000fe20000000000 */
[----:B------:R-:W-:Y:S01]  /*3940*/  UMOV UR27, 0x10200010 ;  /* 0x10200010001b7882 */ /* 0x000fe20000000000 */
[----:B-1----:R-:W-:Y:S02]  /*3950*/  R2UR UR32, R3 ;  /* 0x00000000032072ca */ /* 0x002fe400000e0000 */
[----:B------:R-:W-:-:S13]  /*3960*/  CS2R R2, SRZ ;  /* 0x0000000000027805 */ /* 0x000fda000001ff00 */
.L_x_75:
[C---:B------:R-:W-:Y:S02]  /*3970*/  LEA R0, R8.reuse, UR17, 0x3 ;  /* 0x0000001108007c11 */ /* 0x040fe4000f8e18ff */
[----:B------:R-:W-:Y:S02]  /*3980*/  SHF.L.U32 R5, R3, 0x1f, RZ ;  /* 0x0000001f03057819 */ /* 0x000fe400000006ff */
[----:B------:R-:W-:Y:S02]  /*3990*/  LEA R4, R8, UR17, 0x4 ;  /* 0x0000001108047c11 */ /* 0x000fe4000f8e20ff */
[----:B------:R-:W1:Y:S02]  /*39a0*/  SYNCS.PHASECHK.TRANS64.TRYWAIT P0, [R0+URZ+0xa0], R5 ;  /* 0x0000a005000075a7 */ /* 0x000e6400080011ff */
[----:B-1-3--:R-:W-:Y:S05]  /*39b0*/  @!P0 BRA `(.L_x_68) ;  /* 0x0000006400a88947 */ /* 0x00afea0003800000 */
.L_x_170:
[----:B-1----:R-:W1:Y:S01]  /*39c0*/  LDS.128 R4, [R4+0x130] ;  /* 0x0001300004047984 */ /* 0x002e620000000c00 */
[----:B------:R-:W-:Y:S02]  /*39d0*/  VIADD R0, R0, 0xb0 ;  /* 0x000000b000007836 */ /* 0x000fe40000000000 */
[----:B------:R-:W-:Y:S01]  /*39e0*/  VIADD R8, R8, 0x1 ;  /* 0x0000000108087836 */ /* 0x000fe20000000000 */
[----:B------:R-:W-:Y:S01]  /*39f0*/  @!PT LDS RZ, [RZ] ;  /* 0x00000000fffff984 */ /* 0x000fe20000000800 */
[----:B------:R-:W-:Y:S01]  /*3a00*/  @!PT LDS RZ, [RZ] ;  /* 0x00000000fffff984 */ /* 0x000fe20000000800 */
[----:B------:R-:W-:Y:S01]  /*3a10*/  @!PT LDS RZ, [RZ] ;  /* 0x00000000fffff984 */ /* 0x000fe20000000800 */
[----:B------:R-:W-:Y:S01]  /*3a20*/  @!PT LDS RZ, [RZ] ;  /* 0x00000000fffff984 */ /* 0x000fe20000000800 */
[----:B------:R2:W-:Y:S06]  /*3a30*/  MEMBAR.ALL.CTA ;  /* 0x0000000000007992 */ /* 0x0005ec0000008000 */
[----:B--2---:R-:W2:Y:S01]  /*3a40*/  FENCE.VIEW.ASYNC.S ;  /* 0x00000000000073c6 */ /* 0x004ea20000000000 */
[----:B------:R-:W-:-:S04]  /*3a50*/  PRMT R0, RZ, 0x654, R0 ;  /* 0x00000654ff007816 */ /* 0x000fc80000000000 */
[----:B--2---:R2:W-:Y:S01]  /*3a60*/  SYNCS.ARRIVE.TRANS64.RED.A1T0 RZ, [R0+URZ], RZ ;  /* 0x000000ff00ff79a7 */ /* 0x0045e200081004ff */
[----:B-1----:R-:W-:Y:S01]  /*3a70*/  LOP3.LUT P1, RZ, R6, 0x1, RZ, 0xc0, !PT ;  /* 0x0000000106ff7812 */ /* 0x002fe2000782c0ff */
[----:B--2---:R-:W-:-:S12]  /*3a80*/  BRA.U UP3, `(.L_x_69) ;  /* 0x0000000103e07547 */ /* 0x004fd8000b800000 */
[----:B------:R-:W1:Y:S01]  /*3a90*/  LDCU UR4, c[0x0][0x38c] ;  /* 0x00007180ff0477ac */ /* 0x000e620008000800 */
[----:B------:R-:W-:Y:S02]  /*3aa0*/  PLOP3.LUT P2, PT, PT, PT, PT, 0x80, 0x8 ;  /* 0x000000000008781c */ /* 0x000fe40003f4f070 */
[----:B------:R-:W-:Y:S01]  /*3ab0*/  SHF.L.U32 R5, R9, 0x1f, RZ ;  /* 0x0000001f09057819 */ /* 0x000fe200000006ff */
[----:B------:R-:W-:Y:S02]  /*3ac0*/  ULEA UR23, UR24, UR17, 0x3 ;  /* 0x0000001118177291 */ /* 0x000fe4000f8e18ff */
[----:B------:R-:W-:Y:S02]  /*3ad0*/  ULEA UR18, UR24, UR32, 0x7 ;  /* 0x0000002018127291 */ /* 0x000fe4000f8e38ff */
[----:B-1----:R-:W-:-:S06]  /*3ae0*/  UISETP.GE.AND UP0, UPT, UR4, 0x1, UPT ;  /* 0x000000010400788c */ /* 0x002fcc000bf06270 */
[----:B------:R-:W-:-:S05]  /*3af0*/  PLOP3.LUT P0, PT, PT, PT, UP0, 0x80, 0x8 ;  /* 0x000000000008781c */ /* 0x000fca0003f0f008 */
[----:B------:R-:W-:-:S08]  /*3b00*/  @UP0 ULEA UR4, UR15, UR17, 0x3 ;  /* 0x000000110f040291 */ /* 0x000fd0000f8e18ff */
[----:B------:R-:W-:-:S04]  /*3b10*/  @P0 SHF.L.U32 R0, R2, 0x1f, RZ ;  /* 0x0000001f02000819 */ /* 0x000fc800000006ff */
[----:B------:R1:W2:Y:S01]  /*3b20*/  @P0 SYNCS.PHASECHK.TRANS64.TRYWAIT P2, [UR4], R0 ;  /* 0x00000000ff0005a7 */ /* 0x0002a20008041104 */
[----:B------:R-:W3:Y:S02]  /*3b30*/  SYNCS.PHASECHK.TRANS64.TRYWAIT P0, [UR23+0xe0], R5 ;  /* 0x0000e005ff0075a7 */ /* 0x000ee40008001117 */
[----:B-123--:R-:W-:Y:S05]  /*3b40*/  @!P0 BRA `(.L_x_70) ;  /* 0x0000006400588947 */ /* 0x00efea0003800000 */
.L_x_172:
[----:B------:R-:W-:Y:S01]  /*3b50*/  UMOV UR19, UR14 ;  /* 0x0000000e00137c82 */ /* 0x000fe20008000000 */
[----:B------:R-:W-:Y:S05]  /*3b60*/  BRA.U !UP0, `(.L_x_71) ;  /* 0x0000000108987547 */ /* 0x000fea000b800000 */
[----:B------:R-:W-:Y:S02]  /*3b70*/  UIADD3 UR19, UPT, UPT, UR31, UR14, URZ ;  /* 0x0000000e1f137290 */ /* 0x000fe4000fffe0ff */
[----:B------:R-:W-:Y:S01]  /*3b80*/  UPLOP3.LUT UP2, UPT, UPT, UPT, UPT, 0x40, 0x4 ;  /* 0x000000000004789c */ /* 0x000fe20003f4e870 */
[----:B------:R-:W-:Y:S01]  /*3b90*/  UMOV UR16, UR25 ;  /* 0x0000001900107c82 */ /* 0x000fe20008000000 */
[----:B------:R-:W-:-:S09]  /*3ba0*/  UMOV UR6, UR15 ;  /* 0x0000000f00067c82 */ /* 0x000fd20008000000 */
.L_x_74:
[----:B--2---:R-:W-:Y:S01]  /*3bb0*/  ULEA UR5, UR6, UR17, 0x3 ;  /* 0x0000001106057291 */ /* 0x004fe2000f8e18ff */
[----:B---3--:R-:W-:Y:S11]  /*3bc0*/  @P2 BRA `(.L_x_72) ;  /* 0x00000000000c2947 */ /* 0x008ff60003800000 */
[----:B-1----:R-:W-:Y:S04]  /*3bd0*/  SHF.L.U32 R5, R2, 0x1f, RZ ;  /* 0x0000001f02057819 */ /* 0x002fe800000006ff */
[----:B------:R-:W1:Y:S02]  /*3be0*/  SYNCS.PHASECHK.TRANS64.TRYWAIT P0, [UR5], R5 ;  /* 0x00000005ff0075a7 */ /* 0x000e640008001105 */
[----:B-1----:R-:W-:Y:S05]  /*3bf0*/  @!P0 BRA `(.L_x_73) ;  /* 0x0000006400448947 */ /* 0x002fea0003800000 */
.L_x_72:
[----:B------:R-:W-:Y:S01]  /*3c00*/  UISETP.NE.AND UP0, UPT, UR16, 0x1, UPT ;  /* 0x000000011000788c */ /* 0x000fe2000bf05270 */
[----:B------:R-:W-:Y:S01]  /*3c10*/  PLOP3.LUT P2, PT, PT, PT, PT, 0x80, 0x8 ;  /* 0x000000000008781c */ /* 0x000fe20003f4f070 */
[----:B------:R-:W-:Y:S02]  /*3c20*/  UIADD3 UR4, UPT, UPT, UR6, 0x1, URZ ;  /* 0x0000000106047890 */ /* 0x000fe4000fffe0ff */
[----:B------:R-:W-:Y:S02]  /*3c30*/  ULEA UR12, UR6, UR22, 0x8 ;  /* 0x00000016060c7291 */ /* 0x000fe4000f8e40ff */
[----:B------:R-:W-:Y:S01]  /*3c40*/  UISETP.NE.AND UP1, UPT, UR4, 0x5, UPT ;  /* 0x000000050400788c */ /* 0x000fe2000bf25270 */
[----:B------:R-:W-:Y:S01]  /*3c50*/  PLOP3.LUT P0, PT, PT, PT, UP0, 0x80, 0x8 ;  /* 0x000000000008781c */ /* 0x000fe20003f0f008 */
[----:B------:R-:W-:Y:S02]  /*3c60*/  UIADD3 UR10, UPT, UPT, UR12, 0x2, URZ ;  /* 0x000000020c0a7890 */ /* 0x000fe4000fffe0ff */
[----:B------:R-:W-:Y:S02]  /*3c70*/  USEL UR7, URZ, 0x1, UP1 ;  /* 0x00000001ff077887 */ /* 0x000fe40008800000 */
[----:B------:R-:W-:Y:S02]  /*3c80*/  USEL UR15, UR4, URZ, UP1 ;  /* 0x000000ff040f7287 */ /* 0x000fe40008800000 */
[----:B------:R-:W-:Y:S02]  /*3c90*/  UIADD3 UR14, UPT, UPT, UR14, 0x1, URZ ;  /* 0x000000010e0e7890 */ /* 0x000fe4000fffe0ff */
[----:B------:R-:W-:Y:S01]  /*3ca0*/  @UP0 ULEA UR4, UR15, UR17, 0x3 ;  /* 0x000000110f040291 */ /* 0x000fe2000f8e18ff */
[----:B------:R-:W-:Y:S01]  /*3cb0*/  LOP3.LUT R2, R2, UR7, RZ, 0x3c, !PT ;  /* 0x0000000702027c12 */ /* 0x000fe2000f8e3cff */
[----:B------:R-:W-:Y:S01]  /*3cc0*/  UIADD3 UR7, UPT, UPT, UR5, 0x28, URZ ;  /* 0x0000002805077890 */ /* 0x000fe2000fffe0ff */
[----:B------:R-:W-:Y:S02]  /*3cd0*/  UMOV UR13, 0x80004020 ;  /* 0x80004020000d7882 */ /* 0x000fe40000000000 */
[----:B-1----:R-:W-:Y:S01]  /*3ce0*/  @P0 SHF.L.U32 R0, R2, 0x1f, RZ ;  /* 0x0000001f02000819 */ /* 0x002fe200000006ff */
[----:B------:R-:W-:Y:S01]  /*3cf0*/  UMOV UR5, 0x80004020 ;  /* 0x8000402000057882 */ /* 0x000fe20000000000 */
[----:B------:R-:W-:Y:S01]  /*3d00*/  UMOV UR11, 0x80004020 ;  /* 0x80004020000b7882 */ /* 0x000fe20000000000 */
[----:B------:R-:W-:Y:S01]  /*3d10*/  UMOV UR9, 0x80004020 ;  /* 0x8000402000097882 */ /* 0x000fe20000000000 */
[----:B------:R2:W3:Y:S01]  /*3d20*/  @P0 SYNCS.PHASECHK.TRANS64.TRYWAIT P2, [UR4], R0 ;  /* 0x00000000ff0005a7 */ /* 0x0004e20008041104 */
[----:B------:R-:W-:Y:S02]  /*3d30*/  ULEA UR4, UR6, UR21, 0x9 ;  /* 0x0000001506047291 */ /* 0x000fe4000f8e48ff */
[----:B------:R-:W-:Y:S02]  /*3d40*/  UISETP.NE.AND UP0, UPT, UR14, UR19, UPT ;  /* 0x000000130e00728c */ /* 0x000fe4000bf05270 */
[----:B------:R-:W-:Y:S02]  /*3d50*/  UIADD3 UR8, UPT, UPT, UR4, 0x2, URZ ;  /* 0x0000000204087890 */ /* 0x000fe4000fffe0ff */
[----:B------:R-:W-:Y:S01]  /*3d60*/  UIADD3 UR16, UPT, UPT, UR16, -0x1, URZ ;  /* 0xffffffff10107890 */ /* 0x000fe2000fffe0ff */
[----:B------:R-:W-:Y:S02]  /*3d70*/  UMOV UR6, UR15 ;  /* 0x0000000f00067c82 */ /* 0x000fe40008000000 */
[----:B------:R2:W-:Y:S01]  /*3d80*/  UTCHMMA.2CTA gdesc[UR4], gdesc[UR12], tmem[UR18], tmem[UR28], idesc[UR29], UP2 ;  /* 0x00ff1c0c040075ea */ /* 0x0005e20009200012 */
[----:B------:R-:W-:Y:S03]  /*3d90*/  UPLOP3.LUT UP2, UPT, UPT, UPT, UPT, 0x80, 0x8 ;  /* 0x000000000008789c */ /* 0x000fe60003f4f070 */
[----:B------:R2:W-:Y:S01]  /*3da0*/  UTCHMMA.2CTA gdesc[UR8], gdesc[UR10], tmem[UR18], tmem[UR26], idesc[UR27], UPT ;  /* 0x00ff1a0a080075ea */ /* 0x0005e2000ba00012 */
[----:B------:R2:W-:Y:S01]  /*3db0*/  UTCBAR.2CTA.MULTICAST [UR7], URZ, UR20 ;  /* 0x000000ff070073e9 */ /* 0x0005e20008200814 */
[----:B------:R-:W-:Y:S06]  /*3dc0*/  BRA.U UP0, `(.L_x_74) ;  /* 0xfffffffd00787547 */ /* 0x000fec000b83ffff */
.L_x_71:
[----:B--2---:R-:W-:Y:S01]  /*3dd0*/  UIADD3 UR4, UPT, UPT, UR23, 0xc0, URZ ;  /* 0x000000c017047890 */ /* 0x004fe2000fffe0ff */
[----:B------:R-:W-:-:S08]  /*3de0*/  UMOV UR14, UR19 ;  /* 0x00000013000e7c82 */ /* 0x000fd00008000000 */
[----:B------:R2:W-:Y:S01]  /*3df0*/  UTCBAR.2CTA.MULTICAST [UR4], URZ, UR30 ;  /* 0x000000ff040073e9 */ /* 0x0005e2000820081e */
[----:B------:R-:W-:Y:S02]  /*3e00*/  NOP ;  /* 0x0000000000007918 */ /* 0x000fe40000000000 */
.L_x_69:
[----:B--2---:R-:W-:Y:S01]  /*3e10*/  UIADD3 UR4, UPT, UPT, UR24, 0x1, URZ ;  /* 0x0000000118047890 */ /* 0x004fe2000fffe0ff */
[----:B------:R-:W-:-:S03]  /*3e20*/  ISETP.NE.AND P0, PT, R8, 0x2, PT ;  /* 0x000000020800780c */ /* 0x000fc60003f05270 */
[----:B------:R-:W-:Y:S01]  /*3e30*/  UISETP.NE.AND UP0, UPT, UR4, 0x4, UPT ;  /* 0x000000040400788c */ /* 0x000fe2000bf05270 */
[----:B-1----:R-:W-:Y:S02]  /*3e40*/  SEL R0, RZ, 0x1, P0 ;  /* 0x00000001ff007807 */ /* 0x002fe40000000000 */
[----:B------:R-:W-:Y:S01]  /*3e50*/  SEL R8, R8, RZ, P0 ;  /* 0x000000ff08087207 */ /* 0x000fe20000000000 */
[----:B------:R-:W-:Y:S01]  /*3e60*/  USEL UR5, URZ, 0x1, UP0 ;  /* 0x00000001ff057887 */ /* 0x000fe20008000000 */
[----:B------:R-:W-:Y:S01]  /*3e70*/  LOP3.LUT R3, R3, R0, RZ, 0x3c, !PT ;  /* 0x0000000003037212 */ /* 0x000fe200078e3cff */
[----:B------:R-:W-:-:S04]  /*3e80*/  USEL UR24, UR4, URZ, UP0 ;  /* 0x000000ff04187287 */ /* 0x000fc80008000000 */
[----:B------:R-:W-:Y:S01]  /*3e90*/  LOP3.LUT R9, R9, UR5, RZ, 0x3c, !PT ;  /* 0x0000000509097c12 */ /* 0x000fe2000f8e3cff */
[----:B------:R-:W-:Y:S07]  /*3ea0*/  @P1 BRA `(.L_x_75) ;  /* 0xfffffff800b01947 */ /* 0x000fee000383ffff */
[----:B------:R-:W1:Y:S01]  /*3eb0*/  S2UR UR8, SR_CgaCtaId ;  /* 0x00000000000879c3 */ /* 0x000e620000008800 */
[----:B------:R-:W-:Y:S01]  /*3ec0*/  ELECT P0, URZ, PT ;  /* 0x0000000000ff782f */ /* 0x000fe20003800000 */
[----:B------:R-:W-:Y:S01]  /*3ed0*/  HFMA2 R0, -RZ, RZ, 0, 5.9604644775390625e-08 ;  /* 0x00000001ff007431 */ /* 0x000fe200000001ff */
[----:B------:R-:W-:-:S05]  /*3ee0*/  UMOV UR4, 0x40 ;  /* 0x0000004000047882 */ /* 0x000fca0000000000 */
[----:B------:R-:W-:Y:S01]  /*3ef0*/  UVIRTCOUNT.DEALLOC.SMPOOL 0x80 ;  /* 0x000000800000784c */ /* 0x000fe20000000000 */
[----:B------:R-:W-:Y:S02]  /*3f00*/  UISETP.NE.AND UP1, UPT, UR33, URZ, UPT ;  /* 0x000000ff2100728c */ /* 0x000fe4000bf25270 */
[----:B-1----:R-:W-:-:S09]  /*3f10*/  ULEA UR8, UR8, UR4, 0x18 ;  /* 0x0000000408087291 */ /* 0x002fd2000f8ec0ff */
[----:B------:R1:W-:Y:S01]  /*3f20*/  @P0 STS.U8 [UR8+0x1c], R0 ;  /* 0x00001c00ff000988 */ /* 0x0003e20008000008 */
[----:B------:R-:W-:Y:S05]  /*3f30*/  BRA.U UP1, `(.L_x_76) ;  /* 0x0000000101a07547 */ /* 0x000fea000b800000 */
[----:B------:R-:W-:Y:S01]  /*3f40*/  UIADD3 UR7, UPT, UPT, UR17, 0xe0, URZ ;  /* 0x000000e011077890 */ /* 0x000fe2000fffe0ff */
[----:B------:R-:W-:-:S03]  /*3f50*/  SHF.L.U32 R3, R9, 0x1f, RZ ;  /* 0x0000001f09037819 */ /* 0x000fc600000006ff */
[----:B------:R-:W-:-:S09]  /*3f60*/  ULEA UR4, UR24, UR7, 0x3 ;  /* 0x0000000718047291 */ /* 0x000fd2000f8e18ff */
[----:B------:R-:W2:Y:S02]  /*3f70*/  SYNCS.PHASECHK.TRANS64.TRYWAIT P0, [UR4], R3 ;  /* 0x00000003ff0075a7 */ /* 0x000ea40008001104 */
[----:B--2---:R-:W-:Y:S05]  /*3f80*/  @!P0 BRA `(.L_x_77) ;  /* 0x0000006000788947 */ /* 0x004fea0003800000 */
.L_x_175:
        /* <DEDUP_REMOVED lines=9> */
.L_x_177:
        /* <DEDUP_REMOVED lines=9> */
.L_x_179:
[----:B------:R-:W-:-:S04]  /*40b0*/  UIADD3 UR4, UPT, UPT, UR4, 0x1, URZ ;  /* 0x0000000104047890 */ /* 0x000fc8000fffe0ff */
[----:B------:R-:W-:-:S04]  /*40c0*/  UISETP.NE.AND UP0, UPT, UR4, 0x4, UPT ;  /* 0x000000040400788c */ /* 0x000fc8000bf05270 */
[----:B------:R-:W-:Y:S02]  /*40d0*/  USEL UR5, URZ, 0x1, UP0 ;  /* 0x00000001ff057887 */ /* 0x000fe40008000000 */
[----:B------:R-:W-:-:S04]  /*40e0*/  USEL UR4, UR4, URZ, UP0 ;  /* 0x000000ff04047287 */ /* 0x000fc80008000000 */
[----:B------:R-:W-:Y:S01]  /*40f0*/  ULEA UR4, UR4, UR7, 0x3 ;  /* 0x0000000704047291 */ /* 0x000fe2000f8e18ff */
[----:B-1----:R-:W-:-:S04]  /*4100*/  LOP3.LUT R3, R2, UR5, RZ, 0x3c, !PT ;  /* 0x0000000502037c12 */ /* 0x002fc8000f8e3cff */
[----:B------:R-:W-:Y:S01]  /*4110*/  SHF.L.U32 R3, R3, 0x1f, RZ ;  /* 0x0000001f03037819 */ /* 0x000fe200000006ff */
[----:B------:R-:W-:-:S04]  /*4120*/  IMAD.U32 R0, RZ, RZ, UR4 ;  /* 0x00000004ff007e24 */ /* 0x000fc8000f8e00ff */
[----:B------:R1:W2:Y:S03]  /*4130*/  SYNCS.PHASECHK.TRANS64.TRYWAIT P0, [R0+URZ], R3 ;  /* 0x00000003000075a7 */ /* 0x0002a600080011ff */
[----:B--2---:R-:W-:Y:S05]  /*4140*/  @!P0 NANOSLEEP.SYNCS 0x989680 ;  /* 0x009896800000895d */ /* 0x004fea0003900000 */
[----:B------:R-:W2:Y:S02]  /*4150*/  @!P0 SYNCS.PHASECHK.TRANS64 P0, [R0+URZ], R3 ;  /* 0x00000003000085a7 */ /* 0x000ea400080010ff */
[----:B--2---:R-:W-:Y:S05]  /*4160*/  @P0 BRA `(.L_x_80) ;  /* 0x0000000000200947 */ /* 0x004fea0003800000 */
.L_x_81:
[----:B--2---:R2:W4:Y:S02]  /*4170*/  SYNCS.PHASECHK.TRANS64.TRYWAIT P0, [R0+URZ], R3 ;  /* 0x00000003000075a7 */ /* 0x00452400080011ff */
[----:B----4-:R-:W-:Y:S05]  /*4180*/  @!P0 NANOSLEEP.SYNCS 0x989680 ;  /* 0x009896800000895d */ /* 0x010fea0003900000 */
[----:B------:R-:W4:Y:S02]  /*4190*/  @!P0 SYNCS.PHASECHK.TRANS64 P0, [R0+URZ], R3 ;  /* 0x00000003000085a7 */ /* 0x000f2400080010ff */
[----:B----4-:R-:W-:Y:S05]  /*41a0*/  @!P0 BRA `(.L_x_81) ;  /* 0xfffffffc00f08947 */ /* 0x010fea000383ffff */
[----:B------:R-:W-:Y:S05]  /*41b0*/  BRA `(.L_x_80) ;  /* 0x00000000000c7947 */ /* 0x000fea0003800000 */
.L_x_76:
[----:B------:R-:W-:-:S04]  /*41c0*/  UIADD3 UR4, UPT, UPT, UR17, 0x120, URZ ;  /* 0x0000012011047890 */ /* 0x000fc8000fffe0ff */
[----:B------:R-:W-:-:S09]  /*41d0*/  UPRMT UR4, UR34, 0x654, UR4 ;  /* 0x0000065422047896 */ /* 0x000fd20008000004 */
[----:B------:R-:W-:Y:S03]  /*41e0*/  SYNCS.ARRIVE.TRANS64.RED.A1T0 RZ, [UR4], RZ ;  /* 0x000000ffffff79a7 */ /* 0x000fe60008100404 */
.L_x_80:
[----:B-12---:R-:W-:Y:S01]  /*41f0*/  SHF.L.U32 R3, RZ, 0x1f, RZ ;  /* 0x0000001fff037819 */ /* 0x006fe200000006ff */
[----:B------:R-:W-:Y:S01]  /*4200*/  UIADD3 UR4, UPT, UPT, UR17, 0x120, URZ ;  /* 0x0000012011047890 */ /* 0x000fe2000fffe0ff */
[----:B------:R-:W-:Y:S02]  /*4210*/  PLOP3.LUT P0, PT, PT, PT, UP1, 0x80, 0x8 ;  /* 0x000000000008781c */ /* 0x000fe40003f0f018 */
[----:B------:R-:W1:Y:S02]  /*4220*/  SYNCS.PHASECHK.TRANS64.TRYWAIT P1, [UR17+0x120], R3 ;  /* 0x00012003ff0075a7 */ /* 0x000e640008021111 */
[----:B-1----:R-:W-:Y:S09]  /*4230*/  @!P1 BRA `(.L_x_82) ;  /* 0x0000006000149947 */ /* 0x002ff20003800000 */
.L_x_181:
[----:B------:R-:W-:Y:S01]  /*4240*/  @!UP1 UPRMT UR4, UR34, 0x654, UR4 ;  /* 0x0000065422049896 */ /* 0x000fe20008000004 */
[----:B------:R-:W-:Y:S01]  /*4250*/  UMOV UR5, 0xffff ;  /* 0x0000ffff00057882 */ /* 0x000fe20000000000 */
[----:B------:R-:W-:-:S07]  /*4260*/  UMOV UR6, 0x1 ;  /* 0x0000000100067882 */ /* 0x000fce0000000000 */
[----:B------:R-:W-:Y:S01]  /*4270*/  @!P0 SYNCS.ARRIVE.TRANS64.RED.A1T0 RZ, [UR4], RZ ;  /* 0x000000ffffff89a7 */ /* 0x000fe20008100404 */
[----:B------:R-:W-:Y:S01]  /*4280*/  NOP ;  /* 0x0000000000007918 */ /* 0x000fe20000000000 */
[----:B-1----:R-:W1:Y:S01]  /*4290*/  LDS R0, [UR8+0x14] ;  /* 0x00001408ff007984 */ /* 0x002e620008000800 */
[----:B------:R-:W-:-:S04]  /*42a0*/  ULOP3.LUT UR4, UR32, 0xffff, URZ, 0xc0, !UPT ;  /* 0x0000ffff20047892 */ /* 0x000fc8000f8ec0ff */
[----:B------:R-:W-:-:S04]  /*42b0*/  USHF.R.U32.HI UR4, URZ, 0x5, UR4 ;  /* 0x00000005ff047899 */ /* 0x000fc80008011604 */
[----:B------:R-:W-:Y:S02]  /*42c0*/  USHF.L.U32 UR5, UR5, UR4, URZ ;  /* 0x0000000405057299 */ /* 0x000fe400080006ff */
[----:B------:R-:W-:-:S04]  /*42d0*/  USHF.L.U32 UR4, UR6, UR4, URZ ;  /* 0x0000000406047299 */ /* 0x000fc800080006ff */
[----:B-1----:R-:W-:-:S04]  /*42e0*/  LOP3.LUT R0, R0, UR5, RZ, 0xc0, !PT ;  /* 0x0000000500007c12 */ /* 0x002fc8000f8ec0ff */
[----:B------:R-:W-:-:S13]  /*42f0*/  ISETP.NE.AND P0, PT, R0, UR5, PT ;  /* 0x0000000500007c0c */ /* 0x000fda000bf05270 */
[----:B------:R-:W-:Y:S05]  /*4300*/  @P0 BRA `(.L_x_83) ;  /* 0x0000000000580947 */ /* 0x000fea0003800000 */
[----:B------:R-:W1:Y:S02]  /*4310*/  LDS R0, [UR8+0x18] ;  /* 0x00001808ff007984 */ /* 0x000e640008000800 */
[----:B-1----:R-:W-:-:S04]  /*4320*/  LOP3.LUT R0, R0, UR4, RZ, 0xc0, !PT ;  /* 0x0000000400007c12 */ /* 0x002fc8000f8ec0ff */
[----:B------:R-:W-:-:S13]  /*4330*/  ISETP.NE.AND P0, PT, R0, UR4, PT ;  /* 0x0000000400007c0c */ /* 0x000fda000bf05270 */
[----:B------:R-:W-:Y:S05]  /*4340*/  @P0 BRA `(.L_x_84) ;  /* 0x00000000003c0947 */ /* 0x000fea0003800000 */
[----:B------:R-:W1:Y:S01]  /*4350*/  S2R R2, SR_LANEID ;  /* 0x0000000000027919 */ /* 0x000e620000000000 */
[----:B------:R-:W-:Y:S01]  /*4360*/  ULOP3.LUT UR5, URZ, UR5, URZ, 0x33, !UPT ;  /* 0x00000005ff057292 */ /* 0x000fe2000f8e33ff */
[----:B------:R-:W-:Y:S01]  /*4370*/  LOP3.LUT R4, RZ, UR4, RZ, 0x33, !PT ;  /* 0x00000004ff047c12 */ /* 0x000fe2000f8e33ff */
[----:B------:R-:W-:Y:S02]  /*4380*/  VOTEU.ANY UR4, UPT, PT ;  /* 0x0000000000047886 */ /* 0x000fe400038e0100 */
[----:B------:R-:W-:Y:S01]  /*4390*/  UFLO.U32 UR4, UR4 ;  /* 0x00000004000472bd */ /* 0x000fe200080e0000 */
[----:B------:R-:W2:Y:S01]  /*43a0*/  REDUX UR6, R4 ;  /* 0x00000000040673c4 */ /* 0x000ea20000000000 */
[----:B------:R-:W-:-:S06]  /*43b0*/  IMAD.U32 R0, RZ, RZ, UR5 ;  /* 0x00000005ff007e24 */ /* 0x000fcc000f8e00ff */
[----:B------:R4:W-:Y:S01]  /*43c0*/  UTCATOMSWS.AND URZ, UR5 ;  /* 0x0000000500ff79e3 */ /* 0x0009e20008000000 */
[----:B------:R-:W3:Y:S01]  /*43d0*/  REDUX UR7, R0 ;  /* 0x00000000000773c4 */ /* 0x000ee20000000000 */
[----:B-1----:R-:W-:Y:S01]  /*43e0*/  ISETP.EQ.U32.AND P0, PT, R2, UR4, PT ;  /* 0x0000000402007c0c */ /* 0x002fe2000bf02070 */
[----:B--2---:R-:W-:Y:S01]  /*43f0*/  IMAD.U32 R2, RZ, RZ, UR6 ;  /* 0x00000006ff027e24 */ /* 0x004fe2000f8e00ff */
[----:B---3--:R-:W-:-:S11]  /*4400*/  MOV R3, UR7 ;  /* 0x0000000700037c02 */ /* 0x008fd60008000f00 */
[----:B------:R4:W-:Y:S04]  /*4410*/  @P0 ATOMS.AND RZ, [UR8+0x14], R3 ;  /* 0x00001403ffff098c */ /* 0x0009e8000a800008 */
[----:B------:R4:W-:Y:S01]  /*4420*/  @P0 ATOMS.AND RZ, [UR8+0x18], R2 ;  /* 0x00001802ffff098c */ /* 0x0009e2000a800008 */
[----:B------:R-:W-:Y:S05]  /*4430*/  BRA `(.L_x_85) ;  /* 0x0000000000147947 */ /* 0x000fea0003800000 */
.L_x_84:
[----:B------:R-:W-:Y:S02]  /*4440*/  MOV R2, 0x4460 ;  /* 0x0000446000027802 */ /* 0x000fe40000000f00 */
[----:B---3-5:R-:W-:Y:S05]  /*4450*/  CALL.REL.NOINC `($__internal_0_$__cuda_sm10x_tcgen05_guardrail_trap_col_being_dealloced_not_returned_by_alloc) ;  /* 0x0000006000f47944 */ /* 0x028fea0003c00000 */
[----:B------:R-:W-:Y:S05]  /*4460*/  BRA `(.L_x_85) ;  /* 0x0000000000087947 */ /* 0x000fea0003800000 */
.L_x_83:
[----:B------:R-:W-:Y:S02]  /*4470*/  MOV R2, 0x4490 ;  /* 0x0000449000027802 */ /* 0x000fe40000000f00 */
[----:B---3-5:R-:W-:Y:S05]  /*4480*/  CALL.REL.NOINC `($__internal_2_$__cuda_sm10x_tcgen05_guardrail_trap_unallocated_columns_being_dealloced) ;  /* 0x0000006400007944 */ /* 0x028fea0003c00000 */
.L_x_85:
[----:B------:R-:W-:Y:S01]  /*4490*/  NOP ;  /* 0x0000000000007918 */ /* 0x000fe20000000000 */
[----:B----4-:R-:W-:Y:S05]  /*44a0*/  EXIT ;  /* 0x000000000000794d */ /* 0x010fea0003800000 */
.L_x_56:
[----:B------:R-:W-:-:S09]  /*44b0*/  UISETP.NE.OR UP0, UPT, UR13, 0x3, !UP3 ;  /* 0x000000030d00788c */ /* 0x000fd2000df05670 */
[----:B------:R-:W-:Y:S05]  /*44c0*/  BRA.U UP0, `(.L_x_86) ;  /* 0x00000011005c7547 */ /* 0x000fea000b800000 */
[----:B------:R-:W1:Y:S01]  /*44d0*/  S2UR UR10, SR_CgaCtaId ;  /* 0x00000000000a79c3 */ /* 0x000e620000008800 */
[----:B------:R-:W2:Y:S01]  /*44e0*/  LDCU UR31, c[0x0][0x370] ;  /* 0x00006e00ff1f77ac */ /* 0x000ea20008000800 */
[----:B------:R-:W-:Y:S02]  /*44f0*/  HFMA2 R13, -RZ, RZ, 0, 0 ;  /* 0x00000000ff0d7431 */ /* 0x000fe400000001ff */
[----:B------:R-:W-:Y:S01]  /*4500*/  IMAD.MOV.U32 R15, RZ, RZ, 0x1 ;  /* 0x00000001ff0f7424 */ /* 0x000fe200078e00ff */
[----:B------:R-:W-:Y:S01]  /*4510*/  MOV R7, 0x2000 ;  /* 0x0000200000077802 */ /* 0x000fe20000000f00 */
[----:B------:R-:W2:Y:S01]  /*4520*/  LDCU.128 UR44, c[0x0][0xb10] ;  /* 0x00016200ff2c77ac */ /* 0x000ea20008000c00 */
[----:B------:R-:W-:Y:S01]  /*4530*/  IMAD.MOV.U32 R14, RZ, RZ, RZ ;  /* 0x000000ffff0e7224 */ /* 0x000fe200078e00ff */
[----:B------:R-:W3:Y:S01]  /*4540*/  LDC.64 R16, c[0x0][0x348] ;  /* 0x0000d200ff107b82 */ /* 0x000ee20000000a00 */
[----:B------:R-:W4:Y:S01]  /*4550*/  LDCU UR30, c[0x0][0x374] ;  /* 0x00006e80ff1e77ac */ /* 0x000f220008000800 */
[----:B------:R-:W1:Y:S06]  /*4560*/  LDCU UR15, c[0x0][0xb0c] ;  /* 0x00016180ff0f77ac */ /* 0x000e6c0008000800 */
[----:B------:R-:W3:Y:S01]  /*4570*/  LDC.64 R2, c[0x0][0x888] ;  /* 0x00022200ff027b82 */ /* 0x000ee20000000a00 */
[----:B------:R-:W3:Y:S01]  /*4580*/  LDCU UR49, c[0x0][0xb20] ;  /* 0x00016400ff3177ac */ /* 0x000ee20008000800 */
[----:B------:R-:W3:Y:S06]  /*4590*/  LDCU UR4, c[0x0][0xb30] ;  /* 0x00016600ff0477ac */ /* 0x000eec0008000800 */
[----:B------:R-:W3:Y:S01]  /*45a0*/  LDC.64 R4, c[0x0][0x890] ;  /* 0x00022400ff047b82 */ /* 0x000ee20000000a00 */
[----:B------:R-:W-:Y:S01]  /*45b0*/  UMOV UR21, 0x400 ;  /* 0x0000040000157882 */ /* 0x000fe20000000000 */
[----:B--2---:R-:W-:-:S02]  /*45c0*/  UIMAD.WIDE.U32 UR6, UR31, UR44, URZ ;  /* 0x0000002c1f0672a5 */ /* 0x004fc4000f8e00ff */
[----:B----4-:R-:W-:Y:S02]  /*45d0*/  UIMAD.WIDE.U32 UR8, UR30, UR47, URZ ;  /* 0x0000002f1e0872a5 */ /* 0x010fe4000f8e00ff */
[----:B-1----:R-:W-:Y:S02]  /*45e0*/  ULEA UR21, UR10, UR21, 0x18 ;  /* 0x000000150a157291 */ /* 0x002fe4000f8ec0ff */
[----:B------:R-:W-:Y:S02]  /*45f0*/  UPLOP3.LUT UP3, UPT, UPT, UPT, UPT, 0x40, 0x4 ;  /* 0x000000000004789c */ /* 0x000fe40003f6e870 */
[----:B------:R-:W-:Y:S02]  /*4600*/  UIADD3 UR37, UPT, UPT, UR21, 0x68, URZ ;  /* 0x0000006815257890 */ /* 0x000fe4000fffe0ff */
[----:B------:R-:W-:Y:S02]  /*4610*/  UIADD3 UR33, UPT, UPT, UR21, 0x50, URZ ;  /* 0x0000005015217890 */ /* 0x000fe4000fffe0ff */
[----:B------:R-:W-:-:S02]  /*4620*/  UIADD3 UR25, UPT, UPT, UR21, 0x58, URZ ;  /* 0x0000005815197890 */ /* 0x000fc4000fffe0ff */
[----:B------:R-:W-:Y:S01]  /*4630*/  UIADD3 UR17, UPT, UPT, UR21, 0x60, URZ ;  /* 0x0000006015117890 */ /* 0x000fe2000fffe0ff */
[----:B------:R-:W-:Y:S01]  /*4640*/  UMOV UR6, UR7 ;  /* 0x0000000700067c82 */ /* 0x000fe20008000000 */
[----:B------:R-:W-:Y:S01]  /*4650*/  UMOV UR41, UR9 ;  /* 0x0000000900297c82 */ /* 0x000fe20008000000 */
[----:B------:R-:W-:Y:S02]  /*4660*/  UISETP.GE.AND UP0, UPT, UR42, 0x1, UPT ;  /* 0x000000012a00788c */ /* 0x000fe4000bf06270 */
[----:B------:R-:W-:Y:S01]  /*4670*/  UISETP.NE.AND UP4, UPT, UR42, 0x1, UPT ;  /* 0x000000012a00788c */ /* 0x000fe2000bf85270 */
[----:B------:R-:W1:Y:S01]  /*4680*/  LDCU.64 UR22, c[0x0][0xb28] ;  /* 0x00016500ff1677ac */ /* 0x000e620008000a00 */
[----:B------:R-:W-:Y:S02]  /*4690*/  UISETP.NE.AND UP6, UPT, UR15, 0x1, UPT ;  /* 0x000000010f00788c */ /* 0x000fe4000bfc5270 */
[----:B------:R-:W-:Y:S02]  /*46a0*/  UISETP.NE.AND UP5, UPT, UR46, 0x1, UPT ;  /* 0x000000012e00788c */ /* 0x000fe4000bfa5270 */
[----:B------:R-:W-:-:S02]  /*46b0*/  UPRMT UR37, UR10, 0x654, UR37 ;  /* 0x000006540a257896 */ /* 0x000fc40008000025 */
[----:B------:R-:W-:Y:S02]  /*46c0*/  USHF.R.U32.HI UR43, URZ, UR45, UR6 ;  /* 0x0000002dff2b7299 */ /* 0x000fe40008011606 */
[----:B------:R-:W-:Y:S02]  /*46d0*/  UPRMT UR40, UR10, 0x654, UR33 ;  /* 0x000006540a287896 */ /* 0x000fe40008000021 */
[----:B------:R-:W-:Y:S02]  /*46e0*/  UPRMT UR39, UR10, 0x654, UR25 ;  /* 0x000006540a277896 */ /* 0x000fe40008000019 */
[----:B------:R-:W-:Y:S02]  /*46f0*/  UPRMT UR38, UR10, 0x654, UR17 ;  /* 0x000006540a267896 */ /* 0x000fe40008000011 */
[----:B---3--:R-:W-:Y:S02]  /*4700*/  USHF.R.U32.HI UR41, URZ, UR49, UR41 ;  /* 0x00000031ff297299 */ /* 0x008fe40008011629 */
[----:B------:R-:W-:-:S11]  /*4710*/  UISETP.NE.AND UP2, UPT, UR4, 0x1, UPT ;  /* 0x000000010400788c */ /* 0x000fd6000bf45270 */
.L_x_97:
[C---:B------:R-:W-:Y:S02]  /*4720*/  LEA R12, R14.reuse, UR21, 0x3 ;  /* 0x000000150e0c7c11 */ /* 0x040fe4000f8e18ff */
[----:B------:R-:W-:Y:S02]  /*4730*/  SHF.L.U32 R9, R13, 0x1f, RZ ;  /* 0x0000001f0d097819 */ /* 0x000fe400000006ff */
[----:B------:R-:W-:Y:S02]  /*4740*/  LEA R10, R14, UR21, 0x4 ;  /* 0x000000150e0a7c11 */ /* 0x000fe4000f8e20ff */
[----:B--2---:R-:W2:Y:S02]  /*4750*/  SYNCS.PHASECHK.TRANS64.TRYWAIT P0, [R12+URZ+0xa0], R9 ;  /* 0x0000a0090c0075a7 */ /* 0x004ea400080011ff */
[----:B--2---:R-:W-:Y:S05]  /*4760*/  @!P0 BRA `(.L_x_87) ;  /* 0x0000005800e08947 */ /* 0x004fea0003800000 */
.L_x_182:
[----:B--2---:R-:W2:Y:S01]  /*4770*/  LDS.128 R8, [R10+0x130] ;  /* 0x000130000a087984 */ /* 0x004ea20000000c00 */
[----:B------:R-:W-:Y:S01]  /*4780*/  UISETP.GE.AND UP0, UPT, UR42, 0x1, UPT ;  /* 0x000000012a00788c */ /* 0x000fe2000bf06270 */
[----:B------:R-:W-:Y:S01]  /*4790*/  @!PT LDS RZ, [RZ] ;  /* 0x00000000fffff984 */ /* 0x000fe20000000800 */
[----:B------:R-:W-:Y:S01]  /*47a0*/  @!PT LDS RZ, [RZ] ;  /* 0x00000000fffff984 */ /* 0x000fe20000000800 */
[----:B------:R-:W-:Y:S01]  /*47b0*/  @!PT LDS RZ, [RZ] ;  /* 0x00000000fffff984 */ /* 0x000fe20000000800 */
[----:B------:R-:W-:Y:S01]  /*47c0*/  @!PT LDS RZ, [RZ] ;  /* 0x00000000fffff984 */ /* 0x000fe20000000800 */
[----:B------:R3:W-:Y:S06]  /*47d0*/  MEMBAR.ALL.CTA ;  /* 0x0000000000007992 */ /* 0x0007ec0000008000 */
[----:B---3--:R-:W3:Y:S01]  /*47e0*/  FENCE.VIEW.ASYNC.S ;  /* 0x00000000000073c6 */ /* 0x008ee20000000000 */
[----:B--2---:R-:W-:Y:S11]  /*47f0*/  LOP3.LUT P0, RZ, R10, 0x1, RZ, 0xc0, !PT ;  /* 0x000000010aff7812 */ /* 0x004ff6000780c0ff */
[----:B------:R-:W-:Y:S02]  /*4800*/  @!UPT UIADD3 URZ, UPT, UPT, URZ, URZ, URZ ;  /* 0x000000fffffff290 */ /* 0x000fe4000fffe0ff */
[----:B---3--:R-:W-:Y:S01]  /*4810*/  VOTEU.ANY UP1, P0 ;  /* 0x0000000000ff7886 */ /* 0x008fe20000020100 */
[----:B------:R-:W-:Y:S11]  /*4820*/  PLOP3.LUT P0, PT, PT, PT, UP1, 0x80, 0x8 ;  /* 0x000000000008781c */ /* 0x000ff60003f0f018 */
[----:B------:R-:W-:Y:S02]  /*4830*/  @!UPT UIADD3 URZ, UPT, UPT, URZ, URZ, URZ ;  /* 0x000000fffffff290 */ /* 0x000fe4000fffe0ff */
[----:B------:R-:W-:Y:S02]  /*4840*/  @P0 SHF.R.U32.HI R0, RZ, 0x10, R9 ;  /* 0x00000010ff000819 */ /* 0x000fe40000011609 */
[----:B------:R-:W-:Y:S02]  /*4850*/  @P0 MOV R6, R8 ;  /* 0x0000000800060202 */ /* 0x000fe40000000f00 */
[----:B------:R-:W-:Y:S01]  /*4860*/  @P0 R2UR UR4, R0 ;  /* 0x00000000000402ca */ /* 0x000fe200000e0000 */
[----:B------:R-:W-:Y:S01]  /*4870*/  VIADD R0, R12, 0xb0 ;  /* 0x000000b00c007836 */ /* 0x000fe20000000000 */
[----:B------:R-:W-:Y:S02]  /*4880*/  @P0 LOP3.LUT R8, R9, 0xffff, RZ, 0xc0, !PT ;  /* 0x0000ffff09080812 */ /* 0x000fe400078ec0ff */
[----:B------:R-:W-:Y:S02]  /*4890*/  @P0 R2UR UR6, R6 ;  /* 0x00000000060602ca */ /* 0x000fe400000e0000 */
[----:B------:R-:W-:Y:S02]  /*48a0*/  PRMT R0, RZ, 0x654, R0 ;  /* 0x00000654ff007816 */ /* 0x000fe40000000000 */
[----:B------:R-:W-:Y:S02]  /*48b0*/  @P0 R2UR UR5, R8 ;  /* 0x00000000080502ca */ /* 0x000fe400000e0000 */
[----:B------:R2:W-:Y:S03]  /*48c0*/  SYNCS.ARRIVE.TRANS64.RED.A1T0 RZ, [R0+URZ], RZ ;  /* 0x000000ff00ff79a7 */ /* 0x0005e600081004ff */
[----:B------:R-:W-:Y:S04]  /*48d0*/  @UP1 UMOV UR29, UR4 ;  /* 0x00000004001d1c82 */ /* 0x000fe80008000000 */
[----:B------:R-:W-:Y:S04]  /*48e0*/  @UP1 UMOV UR14, UR6 ;  /* 0x00000006000e1c82 */ /* 0x000fe80008000000 */
[----:B------:R-:W-:Y:S01]  /*48f0*/  @UP1 UMOV UR13, UR5 ;  /* 0x00000005000d1c82 */ /* 0x000fe20008000000 */
[----:B------:R-:W-:Y:S05]  /*4900*/  BRA.U !UP0, `(.L_x_88) ;  /* 0x0000000108a47547 */ /* 0x000fea000b800000 */
[----:B------:R-:W-:Y:S02]  /*4910*/  UIMAD.WIDE.U32 UR18, UR13, UR47, URZ ;  /* 0x0000002f0d1272a5 */ /* 0x000fe4000f8e00ff */
[----:B------:R-:W-:Y:S02]  /*4920*/  UIMAD.WIDE.U32 UR26, UR14, UR44, URZ ;  /* 0x0000002c0e1a72a5 */ /* 0x000fe4000f8e00ff */
[----:B------:R-:W-:Y:S02]  /*4930*/  USEL UR4, UR30, UR41, !UP5 ;  /* 0x000000291e047287 */ /* 0x000fe4000e800000 */
[----:B------:R-:W-:Y:S02]  /*4940*/  USEL UR7, UR31, UR43, !UP6 ;  /* 0x0000002b1f077287 */ /* 0x000fe4000f000000 */
[----:B-1----:R-:W-:Y:S02]  /*4950*/  UIMAD.WIDE.U32 UR8, UR4, UR22, URZ ;  /* 0x00000016040872a5 */ /* 0x002fe4000f8e00ff */
[----:B------:R-:W-:Y:S01]  /*4960*/  UIMAD.WIDE.U32 UR10, UR7, UR22, URZ ;  /* 0x00000016070a72a5 */ /* 0x000fe2000f8e00ff */
[----:B------:R-:W-:Y:S02]  /*4970*/  UMOV UR5, UR19 ;  /* 0x0000001300057c82 */ /* 0x000fe40008000000 */
[----:B------:R-:W-:Y:S03]  /*4980*/  USHF.R.U32.HI UR6, URZ, UR49, UR5 ;  /* 0x00000031ff067299 */ /* 0x000fe60008011605 */
[----:B------:R-:W-:Y:S01]  /*4990*/  UMOV UR5, UR27 ;  /* 0x0000001b00057c82 */ /* 0x000fe20008000000 */
[----:B------:R-:W-:Y:S02]  /*49a0*/  USEL UR6, UR13, UR6, !UP5 ;  /* 0x000000060d067287 */ /* 0x000fe4000e800000 */
[----:B------:R-:W-:Y:S03]  /*49b0*/  USHF.R.U32.HI UR12, URZ, UR45, UR5 ;  /* 0x0000002dff0c7299 */ /* 0x000fe60008011605 */
[----:B------:R-:W-:Y:S02]  /*49c0*/  UMOV UR5, UR9 ;  /* 0x0000000900057c82 */ /* 0x000fe40008000000 */
[----:B------:R-:W-:Y:S03]  /*49d0*/  @UP4 USHF.R.U32.HI UR4, URZ, UR23, UR5 ;  /* 0x00000017ff044299 */ /* 0x000fe60008011605 */
[----:B------:R-:W-:Y:S01]  /*49e0*/  UMOV UR5, UR11 ;  /* 0x0000000b00057c82 */ /* 0x000fe20008000000 */
[----:B------:R-:W-:Y:S02]  /*49f0*/  UIMAD UR4, UR42, UR4, URZ ;  /* 0x000000042a0472a4 */ /* 0x000fe4000f8e02ff */
[----:B------:R-:W-:Y:S02]  /*4a00*/  @UP4 USHF.R.U32.HI UR7, URZ, UR23, UR5 ;  /* 0x00000017ff074299 */ /* 0x000fe40008011605 */
[----:B------:R-:W-:Y:S02]  /*4a10*/  UIMAD.WIDE.U32 UR10, UR6, UR22, URZ ;  /* 0x00000016060a72a5 */ /* 0x000fe4000f8e00ff */
[----:B------:R-:W-:Y:S02]  /*4a20*/  USEL UR5, UR14, UR12, !UP6 ;  /* 0x0000000c0e057287 */ /* 0x000fe4000f000000 */
[----:B------:R-:W-:Y:S02]  /*4a30*/  UIMAD UR8, UR42, UR7, URZ ;  /* 0x000000072a0872a4 */ /* 0x000fe4000f8e02ff */
[----:B------:R-:W-:Y:S03]  /*4a40*/  UISETP.GE.AND UP0, UPT, UR6, UR4, UPT ;  /* 0x000000040600728c */ /* 0x000fe6000bf06270 */
[----:B------:R-:W-:Y:S01]  /*4a50*/  UMOV UR4, UR11 ;  /* 0x0000000b00047c82 */ /* 0x000fe20008000000 */
[----:B------:R-:W-:Y:S02]  /*4a60*/  UISETP.GE.OR UP0, UPT, UR5, UR8, UP0 ;  /* 0x000000080500728c */ /* 0x000fe40008706670 */
[----:B------:R-:W-:Y:S02]  /*4a70*/  USHF.R.U32.HI UR4, URZ, UR23, UR4 ;  /* 0x00000017ff047299 */ /* 0x000fe40008011604 */
[----:B------:R-:W-:Y:S02]  /*4a80*/  UIMAD.WIDE.U32 UR8, UR5, UR22, URZ ;  /* 0x00000016050872a5 */ /* 0x000fe4000f8e00ff */
[----:B------:R-:W-:Y:S04]  /*4a90*/  USEL UR10, UR6, UR4, !UP4 ;  /* 0x00000004060a7287 */ /* 0x000fe8000e000000 */
[----:B------:R-:W-:Y:S01]  /*4aa0*/  UIADD3 UR11, UPT, UPT, -UR10, URZ, URZ ;  /* 0x000000ff0a0b7290 */ /* 0x000fe2000fffe1ff */
[----:B------:R-:W-:Y:S02]  /*4ab0*/  @!UP0 UMOV UR4, UR9 ;  /* 0x0000000900048c82 */ /* 0x000fe40008000000 */
[----:B------:R-:W-:Y:S02]  /*4ac0*/  @!UP0 USHF.R.U32.HI UR4, URZ, UR23, UR4 ;  /* 0x00000017ff048299 */ /* 0x000fe40008011604 */
[----:B------:R-:W-:Y:S02]  /*4ad0*/  UIMAD UR8, UR42, UR11, UR6 ;  /* 0x0000000b2a0872a4 */ /* 0x000fe4000f8e0206 */
[----:B------:R-:W-:Y:S04]  /*4ae0*/  @!UP0 USEL UR4, UR5, UR4, !UP4 ;  /* 0x0000000405048287 */ /* 0x000fe8000e000000 */
[----:B------:R-:W-:Y:S02]  /*4af0*/  @!UP0 UIMAD UR8, UR7, UR8, UR4 ;  /* 0x00000008070882a4 */ /* 0x000fe4000f8e0204 */
[----:B------:R-:W-:Y:S02]  /*4b00*/  @!UP0 UIADD3 UR9, UPT, UPT, UR10, -UR4, URZ ;  /* 0x800000040a098290 */ /* 0x000fe4000fffe0ff */
[----:B------:R-:W-:Y:S02]  /*4b10*/  UIADD3 UR4, UPT, UPT, -UR5, URZ, URZ ;  /* 0x000000ff05047290 */ /* 0x000fe4000fffe1ff */
[----:B------:R-:W-:Y:S02]  /*4b20*/  UIADD3 UR7, UPT, UPT, -UR6, URZ, URZ ;  /* 0x000000ff06077290 */ /* 0x000fe4000fffe1ff */
[----:B------:R-:W-:Y:S02]  /*4b30*/  @!UP0 UIMAD UR6, UR9, UR42, UR5 ;  /* 0x0000002a090682a4 */ /* 0x000fe4000f8e0205 */
[----:B------:R-:W-:Y:S02]  /*4b40*/  UIMAD UR14, UR15, UR4, UR14 ;  /* 0x000000040f0e72a4 */ /* 0x000fe4000f8e020e */
[----:B------:R-:W-:Y:S01]  /*4b50*/  UIMAD UR13, UR46, UR7, UR13 ;  /* 0x000000072e0d72a4 */ /* 0x000fe2000f8e020d */
[----:B------:R-:W-:Y:S02]  /*4b60*/  @!UP0 UMOV UR5, UR8 ;  /* 0x0000000800058c82 */ /* 0x000fe40008000000 */
[----:B------:R-:W-:Y:S02]  /*4b70*/  UIMAD UR14, UR5, UR15, UR14 ;  /* 0x0000000f050e72a4 */ /* 0x000fe4000f8e020e */
[----:B------:R-:W-:Y:S11]  /*4b80*/  UIMAD UR13, UR6, UR46, UR13 ;  /* 0x0000002e060d72a4 */ /* 0x000ff6000f8e020d */
[----:B------:R-:W-:Y:S01]  /*4b90*/  @!UPT UIADD3 URZ, UPT, UPT, URZ, URZ, URZ ;  /* 0x000000fffffff290 */ /* 0x000fe2000fffe0ff */
.L_x_88:
[----:B------:R-:W3:Y:S01]  /*4ba0*/  @!UP2 LDCU.128 UR8, c[0x0][0xb10] ;  /* 0x00016200ff08a7ac */ /* 0x000ee20008000c00 */
[C---:B------:R-:W-:Y:S02]  /*4bb0*/  ISETP.NE.U32.AND P1, PT, R4.reuse, RZ, PT ;  /* 0x000000ff0400720c */ /* 0x040fe40003f25070 */
[----:B------:R-:W-:Y:S02]  /*4bc0*/  ISETP.NE.U32.AND P0, PT, R4, RZ, PT ;  /* 0x000000ff0400720c */ /* 0x000fe40003f05070 */
[C---:B------:R-:W-:Y:S02]  /*4bd0*/  ISETP.NE.AND.EX P1, PT, R5.reuse, RZ, PT, P1 ;  /* 0x000000ff0500720c */ /* 0x040fe40003f25310 */
[----:B------:R-:W-:Y:S01]  /*4be0*/  ISETP.NE.AND.EX P0, PT, R5, RZ, PT, P0 ;  /* 0x000000ff0500720c */ /* 0x000fe20003f05300 */
[----:B------:R-:W4:Y:S01]  /*4bf0*/  @!UP2 LDCU UR5, c[0x0][0xb0c] ;  /* 0x00016180ff05a7ac */ /* 0x000f220008000800 */
[----:B------:R-:W-:Y:S01]  /*4c00*/  SHF.L.U32 R9, R15, 0x1f, RZ ;  /* 0x0000001f0f097819 */ /* 0x000fe200000006ff */
[----:B------:R-:W-:Y:S02]  /*4c10*/  USHF.L.U32 UR35, UR16, 0x7, URZ ;  /* 0x0000000710237899 */ /* 0x000fe400080006ff */
[----:B------:R-:W-:Y:S02]  /*4c20*/  USHF.L.U32 UR34, UR20, 0x7, URZ ;  /* 0x0000000714227899 */ /* 0x000fe400080006ff */
[----:B---3--:R-:W-:Y:S07]  /*4c30*/  UIMAD.WIDE.U32 UR6, UR14, UR8, URZ ;  /* 0x000000080e0672a5 */ /* 0x008fee000f8e00ff */
[----:B------:R-:W-:Y:S01]  /*4c40*/  @!UP2 UMOV UR4, UR7 ;  /* 0x000000070004ac82 */ /* 0x000fe20008000000 */
[----:B----4-:R-:W-:Y:S02]  /*4c50*/  @!UP2 UISETP.NE.AND UP0, UPT, UR5, 0x1, UPT ;  /* 0x000000010500a88c */ /* 0x010fe4000bf05270 */
[----:B------:R-:W-:Y:S02]  /*4c60*/  @!UP2 USHF.R.U32.HI UR4, URZ, UR9, UR4 ;  /* 0x00000009ff04a299 */ /* 0x000fe40008011604 */
[----:B------:R-:W-:Y:S02]  /*4c70*/  UIMAD.WIDE.U32 UR6, UR13, UR11, URZ ;  /* 0x0000000b0d0672a5 */ /* 0x000fe4000f8e00ff */
[----:B------:R-:W-:Y:S02]  /*4c80*/  @!UP2 USEL UR8, UR14, UR4, !UP0 ;  /* 0x000000040e08a287 */ /* 0x000fe4000c000000 */
[----:B------:R-:W-:Y:S03]  /*4c90*/  @!UP2 UISETP.NE.AND UP0, UPT, UR10, 0x1, UPT ;  /* 0x000000010a00a88c */ /* 0x000fe6000bf05270 */
[----:B------:R-:W-:Y:S02]  /*4ca0*/  @!UP2 UMOV UR6, UR7 ;  /* 0x000000070006ac82 */ /* 0x000fe40008000000 */
[----:B------:R-:W3:Y:S02]  /*4cb0*/  @!UP2 LDCU UR4, c[0x0][0xb20] ;  /* 0x00016400ff04a7ac */ /* 0x000ee40008000800 */
[----:B---3--:R-:W-:Y:S04]  /*4cc0*/  @!UP2 USHF.R.U32.HI UR6, URZ, UR4, UR6 ;  /* 0x00000004ff06a299 */ /* 0x008fe80008011606 */
[----:B------:R-:W-:Y:S04]  /*4cd0*/  @!UP2 USEL UR6, UR13, UR6, !UP0 ;  /* 0x000000060d06a287 */ /* 0x000fe8000c000000 */
[----:B------:R-:W-:Y:S02]  /*4ce0*/  @!UP2 UIADD3 UR4, UPT, UPT, -UR8, UR6, URZ ;  /* 0x000000060804a290 */ /* 0x000fe4000fffe1ff */
[----:B------:R-:W-:Y:S02]  /*4cf0*/  @!UP2 UIADD3 UR6, UPT, UPT, UR8, -UR6, URZ ;  /* 0x800000060806a290 */ /* 0x000fe4000fffe0ff */
[----:B------:R-:W-:Y:S02]  /*4d00*/  @!UP2 UIMAD UR14, UR4, UR5, UR14 ;  /* 0x00000005040ea2a4 */ /* 0x000fe4000f8e020e */
[----:B------:R-:W-:Y:S01]  /*4d10*/  @!UP2 UIMAD UR13, UR6, UR10, UR13 ;  /* 0x0000000a060da2a4 */ /* 0x000fe2000f8e020d */
[----:B------:R-:W-:Y:S11]  /*4d20*/  BRA.U UP3, `(.L_x_89) ;  /* 0x0000000103107547 */ /* 0x000ff6000b800000 */
[----:B--2---:R-:W-:Y:S04]  /*4d30*/  MOV R0, UR48 ;  /* 0x0000003000007c02 */ /* 0x004fe80008000f00 */
[----:B------:R-:W-:Y:S04]  /*4d40*/  SHF.L.U32 R11, R0, 0x1f, RZ ;  /* 0x0000001f000b7819 */ /* 0x000fe800000006ff */
[----:B------:R-:W2:Y:S02]  /*4d50*/  SYNCS.PHASECHK.TRANS64.TRYWAIT P2, [UR21+0x98], R11 ;  /* 0x0000980bff0075a7 */ /* 0x000ea40008041115 */
[----:B--2---:R-:W-:Y:S05]  /*4d60*/  @!P2 BRA `(.L_x_90) ;  /* 0x000000540074a947 */ /* 0x004fea0003800000 */
.L_x_89:
[----:B------:R-:W-:Y:S05]  /*4d70*/  @!P1 BRA `(.L_x_91) ;  /* 0x0000000000309947 */ /* 0x000fea0003800000 */
[----:B------:R-:W-:Y:S01]  /*4d80*/  ISETP.NE.U32.AND P1, PT, R2, RZ, PT ;  /* 0x000000ff0200720c */ /* 0x000fe20003f25070 */
[----:B------:R-:W3:Y:S01]  /*4d90*/  LDCU.64 UR4, c[0x0][0x358] ;  /* 0x00006b00ff0477ac */ /* 0x000ee20008000a00 */
[----:B------:R-:W-:Y:S02]  /*4da0*/  IMAD.MOV.U32 R80, RZ, RZ, 0x1 ;  /* 0x00000001ff507424 */ /* 0x000fe400078e00ff */
[----:B------:R-:W-:Y:S11]  /*4db0*/  ISETP.NE.AND.EX P1, PT, R3, RZ, PT, P1 ;  /* 0x000000ff0300720c */ /* 0x000ff60003f25310 */
[----:B------:R-:W-:Y:S02]  /*4dc0*/  @!UPT UIADD3 URZ, UPT, UPT, URZ, URZ, URZ ;  /* 0x000000fffffff290 */ /* 0x000fe4000fffe0ff */
[----:B--2---:R-:W2:Y:S01]  /*4dd0*/  @P1 LDC.64 R10, c[0x0][0x888] ;  /* 0x00022200ff0a1b82 */ /* 0x004ea20000000a00 */
[----:B------:R-:W-:Y:S04]  /*4de0*/  @P1 IMAD R0, R4, UR36, RZ ;  /* 0x0000002404001c24 */ /* 0x000fe8000f8e02ff */
[----:B--2---:R-:W-:Y:S04]  /*4df0*/  @P1 IMAD.WIDE R10, R0, 0x4, R10 ;  /* 0x00000004000a1825 */ /* 0x004fe800078e020a */
[----:B------:R-:W-:Y:S01]  /*4e00*/  HFMA2 R0, -RZ, RZ, 0, 5.9604644775390625e-08 ;  /* 0x00000001ff007431 */ /* 0x000fe200000001ff */
[----:B---3-5:R3:W5:Y:S04]  /*4e10*/  @P1 LDG.E R41, desc[UR4][R10.64] ;  /* 0x000000040a291981 */ /* 0x028768000c1e1900 */
[----:B------:R-:W-:Y:S01]  /*4e20*/  @!P1 PRMT R80, R0, 0x7610, R80 ;  /* 0x0000761000509816 */ /* 0x000fe20000000050 */
[----:B---3--:R-:W4:Y:S06]  /*4e30*/  @!P1 LDC R41, c[0x0][0x880] ;  /* 0x00022000ff299b82 */ /* 0x008f2c0000000800 */
.L_x_91:
[----:B----45:R-:W-:Y:S01]  /*4e40*/  @!P0 FSETP.EQ.AND P1, PT, R41, RZ, PT ;  /* 0x000000ff2900820b */ /* 0x030fe20003f22000 */
[----:B------:R-:W-:Y:S01]  /*4e50*/  @!UPT UIADD3 URZ, UPT, UPT, URZ, URZ, URZ ;  /* 0x000000fffffff290 */ /* 0x000fe2000fffe0ff */
[----:B------:R-:W-:Y:S11]  /*4e60*/  @!P0 BRA `(.L_x_92) ;  /* 0x0000000000188947 */ /* 0x000ff60003800000 */
[----:B------:R-:W-:Y:S02]  /*4e70*/  LOP3.LUT P0, RZ, R80, 0xff, RZ, 0xc0, !PT ;  /* 0x000000ff50ff7812 */ /* 0x000fe4000780c0ff */
[----:B------:R-:W-:Y:S04]  /*4e80*/  ISETP.NE.U32.AND P1, PT, R2, RZ, PT ;  /* 0x000000ff0200720c */ /* 0x000fe80003f25070 */
[----:B------:R-:W-:Y:S04]  /*4e90*/  ISETP.NE.AND.EX P1, PT, R3, RZ, PT, P1 ;  /* 0x000000ff0300720c */ /* 0x000fe80003f25310 */
[----:B------:R-:W-:Y:S03]  /*4ea0*/  PLOP3.LUT P1, PT, P1, PT, PT, 0x8, 0x80 ;  /* 0x000000000080781c */ /* 0x000fe60000f2e170 */
[----:B------:R-:W-:Y:S11]  /*4eb0*/  @P0 FSETP.EQ.AND P1, PT, R41, RZ, PT ;  /* 0x000000ff2900020b */ /* 0x000ff60003f22000 */
[----:B------:R-:W-:Y:S02]  /*4ec0*/  @!UPT UIADD3 URZ, UPT, UPT, URZ, URZ, URZ ;  /* 0x000000fffffff290 */ /* 0x000fe4000fffe0ff */
.L_x_92:
[----:B------:R-:W3:Y:S01]  /*4ed0*/  SYNCS.PHASECHK.TRANS64.TRYWAIT P2, [UR21+0x70], R9 ;  /* 0x00007009ff0075a7 */ /* 0x000ee20008041115 */
[----:B------:R-:W-:Y:S04]  /*4ee0*/  ELECT P0, URZ, PT ;  /* 0x0000000000ff782f */ /* 0x000fe80003800000 */
[----:B------:R-:W-:Y:S11]  /*4ef0*/  PLOP3.LUT P1, PT, P1, P0, PT, 0xf2, 0x2f ;  /* 0x00000000002f781c */ /* 0x000ff60000f21e72 */
[----:B------:R-:W-:Y:S02]  /*4f00*/  @!UPT UIADD3 URZ, UPT, UPT, URZ, URZ, URZ ;  /* 0x000000fffffff290 */ /* 0x000fe4000fffe0ff */
[----:B------:R-:W-:Y:S05]  /*4f10*/  @!P1 IADD3 R8, P0, PT, R16, 0x580, RZ ;  /* 0x0000058010089810 */ /* 0x000fea0007f1e0ff */
[----:B------:R-:W-:Y:S01]  /*4f20*/  @!P1 IMAD.X R6, RZ, RZ, R17, P0 ;  /* 0x000000ffff069224 */ /* 0x000fe200000e0611 */
[----:B---3--:R-:W-:Y:S07]  /*4f30*/  @!P2 BRA `(.L_x_93) ;  /* 0x000000540018a947 */ /* 0x008fee0003800000 */
.L_x_185:
[----:B------:R-:W-:Y:S01]  /*4f40*/  @!P1 R2UR UR5, R8 ;  /* 0x00000000080592ca */ /* 0x000fe200000e0000 */
[----:B------:R-:W-:Y:S01]  /*4f50*/  VOTEU.ALL UP0, P1 ;  /* 0x0000000000ff7886 */ /* 0x000fe20000800000 */
[----:B------:R-:W-:Y:S01]  /*4f60*/  @!P1 R2UR UR4, R6 ;  /* 0x00000000060492ca */ /* 0x000fe200000e0000 */
[----:B--2---:R-:W-:Y:S01]  /*4f70*/  @!P1 IMAD.MOV.U32 R0, RZ, RZ, 0x2000 ;  /* 0x00002000ff009424 */ /* 0x004fe200078e00ff */
[----:B------:R-:W-:Y:S01]  /*4f80*/  UMOV UR6, 0x0 ;  /* 0x0000000000067882 */ /* 0x000fe20000000000 */
[----:B------:R-:W-:Y:S01]  /*4f90*/  UMOV UR7, 0x10000000 ;  /* 0x1000000000077882 */ /* 0x000fe20000000000 */
[----:B------:R-:W-:Y:S01]  /*4fa0*/  @!UP0 UIADD3 UR32, UPT, UPT, UR21, 0x200, URZ ;  /* 0x0000020015208890 */ /* 0x000fe2000fffe0ff */
[----:B------:R-:W-:Y:S01]  /*4fb0*/  @!P1 IADD3 R8, P0, PT, R16, 0x580, RZ ;  /* 0x0000058010089810 */ /* 0x000fe20007f1e0ff */
[----:B------:R-:W-:Y:S04]  /*4fc0*/  VOTEU.ALL UP0, P1 ;  /* 0x0000000000ff7886 */ /* 0x000fe80000800000 */
[----:B------:R-:W-:Y:S02]  /*4fd0*/  @!P1 IMAD.X R6, RZ, RZ, R17, P0 ;  /* 0x000000ffff069224 */ /* 0x000fe400000e0611 */
[----:B------:R-:W-:Y:S02]  /*4fe0*/  IMAD.U32 R10, RZ, RZ, UR5 ;  /* 0x00000005ff0a7e24 */ /* 0x000fe4000f8e00ff */
[----:B------:R-:W-:Y:S03]  /*4ff0*/  IMAD.U32 R11, RZ, RZ, UR4 ;  /* 0x00000004ff0b7e24 */ /* 0x000fe6000f8e00ff */
[----:B------:R-:W-:Y:S02]  /*5000*/  @!P1 R2UR UR4, R10 ;  /* 0x000000000a0492ca */ /* 0x000fe400000e0000 */
[----:B------:R-:W-:Y:S11]  /*5010*/  @!P1 R2UR UR5, R11 ;  /* 0x000000000b0592ca */ /* 0x000ff600000e0000 */
[----:B------:R-:W-:Y:S02]  /*5020*/  @!UPT UIADD3 URZ, UPT, UPT, URZ, URZ, URZ ;  /* 0x000000fffffff290 */ /* 0x000fe4000fffe0ff */
[----:B------:R2:W-:Y:S01]  /*5030*/  @!UP0 UTMALDG.3D [UR32], [UR4], desc[UR6] ;  /* 0x00000620040085b4 */ /* 0x0005e20008011000 */
[----:B------:R2:W-:Y:S01]  /*5040*/  @!P1 SYNCS.ARRIVE.TRANS64.RED.A0TR RZ, [UR21+0x50], R0 ;  /* 0x00005000ffff99a7 */ /* 0x0005e20008300415 */
[----:B------:R-:W-:Y:S01]  /*5050*/  SYNCS.ARRIVE.TRANS64.RED.A1T0 RZ, [UR40], RZ ;  /* 0x000000ffffff79a7 */ /* 0x000fe20008100428 */
[----:B------:R-:W3:Y:S02]  /*5060*/  SYNCS.PHASECHK.TRANS64.TRYWAIT P2, [UR21+0x78], R9 ;  /* 0x00007809ff0075a7 */ /* 0x000ee40008041115 */
[----:B--23--:R-:W-:Y:S05]  /*5070*/  @!P2 BRA `(.L_x_94) ;  /* 0x0000005000e0a947 */ /* 0x00cfea0003800000 */
.L_x_187:
        /* <DEDUP_REMOVED lines=8> */
[----:B------:R-:W-:Y:S01]  /*5100*/  @!UP0 UIADD3 UR24, UPT, UPT, UR21, 0x2200, URZ ;  /* 0x0000220015188890 */ /* 0x000fe2000fffe0ff */
[----:B------:R-:W-:Y:S01]  /*5110*/  VOTEU.ALL UP0, P1 ;  /* 0x0000000000ff7886 */ /* 0x000fe20000800000 */
[----:B------:R-:W-:Y:S01]  /*5120*/  UMOV UR27, UR35 ;  /* 0x00000023001b7c82 */ /* 0x000fe20008000000 */
[----:B------:R-:W-:Y:S02]  /*5130*/  UMOV UR28, UR36 ;  /* 0x00000024001c7c82 */ /* 0x000fe40008000000 */
[----:B------:R-:W-:Y:S02]  /*5140*/  IMAD.U32 R10, RZ, RZ, UR5 ;  /* 0x00000005ff0a7e24 */ /* 0x000fe4000f8e00ff */
[----:B------:R-:W-:Y:S02]  /*5150*/  IMAD.U32 R11, RZ, RZ, UR4 ;  /* 0x00000004ff0b7e24 */ /* 0x000fe4000f8e00ff */
[----:B------:R-:W-:Y:S01]  /*5160*/  @!P1 IMAD.X R6, RZ, RZ, R17, P0 ;  /* 0x000000ffff069224 */ /* 0x000fe200000e0611 */
        /* <DEDUP_REMOVED lines=8> */
.L_x_189:
[----:B------:R-:W-:Y:S01]  /*51f0*/  @!P1 R2UR UR5, R8 ;  /* 0x00000000080592ca */ /* 0x000fe200000e0000 */
[----:B------:R-:W-:Y:S01]  /*5200*/  VOTEU.ALL UP0, P1 ;  /* 0x0000000000ff7886 */ /* 0x000fe20000800000 */
[----:B------:R-:W-:Y:S01]  /*5210*/  @!P1 R2UR UR4, R6 ;  /* 0x00000000060492ca */ /* 0x000fe200000e0000 */
[----:B--2---:R-:W-:Y:S01]  /*5220*/  @!P1 IMAD.MOV.U32 R0, RZ, RZ, 0x2000 ;  /* 0x00002000ff009424 */ /* 0x004fe200078e00ff */
[----:B------:R-:W-:Y:S01]  /*5230*/  UMOV UR6, 0x0 ;  /* 0x0000000000067882 */ /* 0x000fe20000000000 */
[----:B------:R-:W-:Y:S01]  /*5240*/  UMOV UR7, 0x10000000 ;  /* 0x1000000000077882 */ /* 0x000fe20000000000 */
[----:B------:R-:W-:Y:S01]  /*5250*/  @!UP0 UIADD3 UR18, UPT, UPT, UR34, 0x40, URZ ;  /* 0x0000004022128890 */ /* 0x000fe2000fffe0ff */
[----:B------:R-:W-:Y:S01]  /*5260*/  VIADD R14, R14, 0x1 ;  /* 0x000000010e0e7836 */ /* 0x000fe20000000000 */
[----:B------:R-:W-:Y:S01]  /*5270*/  @!UP0 UIADD3 UR16, UPT, UPT, UR21, 0x4200, URZ ;  /* 0x0000420015108890 */ /* 0x000fe2000fffe0ff */
[----:B------:R-:W-:Y:S01]  /*5280*/  VOTEU.ALL UP0, P1 ;  /* 0x0000000000ff7886 */ /* 0x000fe20000800000 */
[----:B------:R-:W-:Y:S01]  /*5290*/  UMOV UR19, UR35 ;  /* 0x0000002300137c82 */ /* 0x000fe20008000000 */
[----:B------:R-:W-:Y:S02]  /*52a0*/  UMOV UR20, UR36 ;  /* 0x0000002400147c82 */ /* 0x000fe40008000000 */
        /* <DEDUP_REMOVED lines=10> */
.L_x_191:
[----:B------:R-:W-:Y:S01]  /*5350*/  @!P1 IADD3 R6, P0, PT, R16, 0x580, RZ ;  /* 0x0000058010069810 */ /* 0x000fe20007f1e0ff */
[----:B------:R-:W-:Y:S01]  /*5360*/  VOTEU.ALL UP0, P1 ;  /* 0x0000000000ff7886 */ /* 0x000fe20000800000 */
[----:B------:R-:W-:Y:S01]  /*5370*/  UMOV UR6, 0x0 ;  /* 0x0000000000067882 */ /* 0x000fe20000000000 */
[----:B------:R-:W-:Y:S01]  /*5380*/  UMOV UR7, 0x10000000 ;  /* 0x1000000000077882 */ /* 0x000fe20000000000 */
[----:B------:R-:W-:Y:S01]  /*5390*/  @!P1 R2UR UR5, R6 ;  /* 0x00000000060592ca */ /* 0x000fe200000e0000 */
[----:B--2---:R-:W-:Y:S01]  /*53a0*/  @!P1 IMAD.X R0, RZ, RZ, R17, P0 ;  /* 0x000000ffff009224 */ /* 0x004fe200000e0611 */
[----:B------:R-:W-:Y:S01]  /*53b0*/  @!UP0 UIADD3 UR10, UPT, UPT, UR34, 0x60, URZ ;  /* 0x00000060220a8890 */ /* 0x000fe2000fffe0ff */
[----:B------:R-:W-:Y:S01]  /*53c0*/  R2UR UR18, R82 ;  /* 0x00000000521272ca */ /* 0x000fe200000e0000 */
[----:B------:R-:W-:Y:S01]  /*53d0*/  @!UP0 UIADD3 UR8, UPT, UPT, UR21, 0x6200, URZ ;  /* 0x0000620015088890 */ /* 0x000fe2000fffe0ff */
[----:B------:R-:W-:Y:S01]  /*53e0*/  R2UR UR16, R83 ;  /* 0x00000000531072ca */ /* 0x000fe200000e0000 */
[----:B------:R-:W-:Y:S01]  /*53f0*/  @!UP0 UIADD3 UR9, UPT, UPT, UR21, 0x68, URZ ;  /* 0x0000006815098890 */ /* 0x000fe2000fffe0ff */
[----:B------:R-:W-:Y:S01]  /*5400*/  @!P1 R2UR UR4, R0 ;  /* 0x00000000000492ca */ /* 0x000fe200000e0000 */
[----:B------:R-:W-:Y:S01]  /*5410*/  VOTEU.ALL UP0, P1 ;  /* 0x0000000000ff7886 */ /* 0x000fe20000800000 */
[----:B------:R-:W-:Y:S01]  /*5420*/  UMOV UR11, UR35 ;  /* 0x00000023000b7c82 */ /* 0x000fe20008000000 */
[----:B------:R-:W-:Y:S01]  /*5430*/  UMOV UR12, UR36 ;  /* 0x00000024000c7c82 */ /* 0x000fe20008000000 */
[C---:B------:R-:W-:Y:S01]  /*5440*/  ISETP.NE.AND P0, PT, R14.reuse, 0x2, PT ;  /* 0x000000020e00780c */ /* 0x040fe20003f05270 */
[----:B------:R-:W-:Y:S01]  /*5450*/  UPLOP3.LUT UP3, UPT, UPT, UPT, UPT, 0x80, 0x8 ;  /* 0x000000000008789c */ /* 0x000fe20003f6f070 */
[----:B------:R-:W-:Y:S01]  /*5460*/  IMAD.U32 R8, RZ, RZ, UR5 ;  /* 0x00000005ff087e24 */ /* 0x000fe2000f8e00ff */
[----:B------:R-:W-:Y:S01]  /*5470*/  LOP3.LUT R15, R15, 0x1, RZ, 0x3c, !PT ;  /* 0x000000010f0f7812 */ /* 0x000fe200078e3cff */
[----:B------:R-:W-:Y:S01]  /*5480*/  UMOV UR36, UR29 ;  /* 0x0000001d00247c82 */ /* 0x000fe20008000000 */
[----:B------:R-:W-:Y:S01]  /*5490*/  SEL R0, RZ, 0x1, P0 ;  /* 0x00000001ff007807 */ /* 0x000fe20000000000 */
[----:B------:R-:W-:Y:S01]  /*54a0*/  UIADD3 UR20, UPT, UPT, UR13, UR18, URZ ;  /* 0x000000120d147290 */ /* 0x000fe2000fffe0ff */
[----:B------:R-:W-:Y:S01]  /*54b0*/  SEL R14, R14, RZ, P0 ;  /* 0x000000ff0e0e7207 */ /* 0x000fe20000000000 */
[----:B------:R-:W-:Y:S01]  /*54c0*/  UIADD3 UR16, UPT, UPT, UR14, UR16, URZ ;  /* 0x000000100e107290 */ /* 0x000fe2000fffe0ff */
[----:B------:R-:W-:Y:S01]  /*54d0*/  IMAD.U32 R9, RZ, RZ, UR4 ;  /* 0x00000004ff097e24 */ /* 0x000fe2000f8e00ff */
[----:B------:R-:W-:Y:S02]  /*54e0*/  @!P1 R2UR UR4, R8 ;  /* 0x00000000080492ca */ /* 0x000fe400000e0000 */
[----:B------:R-:W-:Y:S02]  /*54f0*/  LOP3.LUT R13, R13, R0, RZ, 0x3c, !PT ;  /* 0x000000000d0d7212 */ /* 0x000fe400078e3cff */
[----:B------:R-:W-:Y:S11]  /*5500*/  @!P1 R2UR UR5, R9 ;  /* 0x00000000090592ca */ /* 0x000ff600000e0000 */
[----:B------:R-:W-:Y:S02]  /*5510*/  @!UPT UIADD3 URZ, UPT, UPT, URZ, URZ, URZ ;  /* 0x000000fffffff290 */ /* 0x000fe4000fffe0ff */
[----:B------:R2:W-:Y:S01]  /*5520*/  @!UP0 UTMALDG.3D [UR8], [UR4], desc[UR6] ;  /* 0x00000608040085b4 */ /* 0x0005e20008011000 */
[----:B------:R2:W-:Y:S01]  /*5530*/  @!P1 SYNCS.ARRIVE.TRANS64.RED.A0TR RZ, [UR21+0x68], R7 ;  /* 0x00006807ffff99a7 */ /* 0x0005e20008300415 */
[----:B------:R-:W-:Y:S01]  /*5540*/  SYNCS.ARRIVE.TRANS64.RED.A1T0 RZ, [UR37], RZ ;  /* 0x000000ffffff79a7 */ /* 0x000fe20008100425 */
[----:B------:R-:W-:Y:S05]  /*5550*/  BRA.U UP1, `(.L_x_97) ;  /* 0xfffffff101707547 */ /* 0x000fea000b83ffff */
[----:B------:R-:W-:-:S04]  /*5560*/  SHF.L.U32 R3, R15, 0x1f, RZ ;  /* 0x0000001f0f037819 */ /* 0x000fc800000006ff */
[----:B------:R-:W3:Y:S02]  /*5570*/  SYNCS.PHASECHK.TRANS64.TRYWAIT P0, [UR21+0x70], R3 ;  /* 0x00007003ff0075a7 */ /* 0x000ee40008001115 */
[----:B---3--:R-:W-:Y:S05]  /*5580*/  @!P0 BRA `(.L_x_98) ;  /* 0x0000004c00e48947 */ /* 0x008fea0003800000 */
.L_x_193:
[----:B------:R-:W4:Y:S02]  /*5590*/  SYNCS.PHASECHK.TRANS64.TRYWAIT P0, [UR21+0x78], R3 ;  /* 0x00007803ff0075a7 */ /* 0x000f240008001115 */
[----:B----4-:R-:W-:Y:S05]  /*55a0*/  @!P0 BRA `(.L_x_99) ;  /* 0x0000004c00f48947 */ /* 0x010fea0003800000 */
.L_x_195:
[----:B------:R-:W4:Y:S02]  /*55b0*/  SYNCS.PHASECHK.TRANS64.TRYWAIT P0, [UR21+0x80], R3 ;  /* 0x00008003ff0075a7 */ /* 0x000f240008001115 */
[----:B----4-:R-:W-:Y:S05]  /*55c0*/  @!P0 BRA `(.L_x_100) ;  /* 0x0000005000048947 */ /* 0x010fea0003800000 */
.L_x_197:
[----:B---3--:R-:W-:-:S07]  /*55d0*/  MOV R0, UR21 ;  /* 0x0000001500007c02 */ /* 0x008fce0008000f00 */
.L_x_101:
[----:B---3--:R-:W-:-:S04]  /*55e0*/  SHF.L.U32 R3, R15, 0x1f, RZ ;  /* 0x0000001f0f037819 */ /* 0x008fc800000006ff */
[----:B------:R3:W4:Y:S03]  /*55f0*/  SYNCS.PHASECHK.TRANS64.TRYWAIT P0, [R0+URZ+0x88], R3 ;  /* 0x00008803000075a7 */ /* 0x00072600080011ff */
[----:B----4-:R-:W-:Y:S05]  /*5600*/  @!P0 NANOSLEEP.SYNCS 0x989680 ;  /* 0x009896800000895d */ /* 0x010fea0003900000 */
[----:B------:R-:W4:Y:S02]  /*5610*/  @!P0 SYNCS.PHASECHK.TRANS64 P0, [R0+URZ+0x88], R3 ;  /* 0x00008803000085a7 */ /* 0x000f2400080010ff */
[----:B-12-4-:R-:W-:Y:S05]  /*5620*/  @P0 EXIT ;  /* 0x000000000000094d */ /* 0x016fea0003800000 */
[----:B------:R-:W-:Y:S05]  /*5630*/  BRA `(.L_x_101) ;  /* 0xfffffffc00e87947 */ /* 0x000fea000383ffff */
.L_x_86:
[----:B------:R-:W-:-:S06]  /*5640*/  UISETP.GE.AND UP0, UPT, UR13, 0x4, UPT ;  /* 0x000000040d00788c */ /* 0x000fcc000bf06270 */
[----:B------:R-:W-:-:S13]  /*5650*/  PLOP3.LUT P0, PT, PT, PT, UP0, 0x80, 0x8 ;  /* 0x000000000008781c */ /* 0x000fda0003f0f008 */
[----:B------:R-:W-:Y:S05]  /*5660*/  @!P0 EXIT ;  /* 0x000000000000894d */ /* 0x000fea0003800000 */
[----:B------:R-:W1:Y:S08]  /*5670*/  S2UR UR4, SR_CgaCtaId ;  /* 0x00000000000479c3 */ /* 0x000e700000008800 */
[----:B------:R-:W-:Y:S01]  /*5680*/  BAR.SYNC.DEFER_BLOCKING 0x6, 0xa0 ;  /* 0x0182800000007b1d */ /* 0x000fe20000010000 */
[C---:B------:R-:W-:Y:S01]  /*5690*/  IMAD.SHL.U32 R3, R95.reuse, 0x20, RZ ;  /* 0x000000205f037824 */ /* 0x040fe200078e00ff */
[C---:B------:R-:W-:Y:S01]  /*56a0*/  SHF.L.U32 R37, R95.reuse, 0x10, RZ ;  /* 0x000000105f257819 */ /* 0x040fe200000006ff */
[C---:B------:R-:W-:Y:S01]  /*56b0*/  IMAD.SHL.U32 R94, R95.reuse, 0x4, RZ ;  /* 0x000000045f5e7824 */ /* 0x040fe200078e00ff */
[----:B------:R-:W-:Y:S01]  /*56c0*/  LOP3.LUT R96, R95, 0x60, RZ, 0xc0, !PT ;  /* 0x000000605f607812 */ /* 0x000fe200078ec0ff */
[----:B------:R-:W-:Y:S01]  /*56d0*/  HFMA2 R91, -RZ, RZ, 0, 5.9604644775390625e-08 ;  /* 0x00000001ff5b7431 */ /* 0x000fe200000001ff */
[----:B------:R-:W-:-:S02]  /*56e0*/  UMOV UR44, 0x400 ;  /* 0x00000400002c7882 */ /* 0x000fc40000000000 */
[----:B------:R-:W2:Y:S01]  /*56f0*/  LDC.64 R78, c[0x0][0x8b0] ;  /* 0x00022c00ff4e7b82 */ /* 0x000ea20000000a00 */
[----:B------:R-:W-:Y:S01]  /*5700*/  LOP3.LUT R5, R3, 0xc0, RZ, 0xc0, !PT ;  /* 0x000000c003057812 */ /* 0x000fe200078ec0ff */
[----:B------:R-:W-:Y:S01]  /*5710*/  HFMA2 R89, -RZ, RZ, 0, 0 ;  /* 0x00000000ff597431 */ /* 0x000fe200000001ff */
[----:B------:R-:W-:Y:S01]  /*5720*/  LOP3.LUT R93, R95, 0x2, RZ, 0xc0, !PT ;  /* 0x000000025f5d7812 */ /* 0x000fe200078ec0ff */
[----:B------:R-:W-:Y:S01]  /*5730*/  IMAD.MOV.U32 R36, RZ, RZ, RZ ;  /* 0x000000ffff247224 */ /* 0x000fe200078e00ff */
[----:B------:R-:W-:Y:S01]  /*5740*/  LOP3.LUT R94, R5, 0x18, R94, 0xf8, !PT ;  /* 0x00000018055e7812 */ /* 0x000fe200078ef85e */
[----:B------:R-:W-:Y:S01]  /*5750*/  IMAD.MOV.U32 R87, RZ, RZ, RZ ;  /* 0x000000ffff577224 */ /* 0x000fe200078e00ff */
[----:B------:R-:W-:Y:S01]  /*5760*/  LOP3.LUT R37, R37, 0x600000, RZ, 0xc0, !PT ;  /* 0x0060000025257812 */ /* 0x000fe200078ec0ff */
[----:B------:R-:W3:Y:S01]  /*5770*/  LDC.64 R76, c[0x0][0x8a8] ;  /* 0x00022a00ff4c7b82 */ /* 0x000ee20000000a00 */
[----:B------:R-:W-:Y:S01]  /*5780*/  LOP3.LUT R94, R94, 0xf20, R3, 0xf8, !PT ;  /* 0x00000f205e5e7812 */ /* 0x000fe200078ef803 */
[----:B------:R-:W4:Y:S01]  /*5790*/  LDCU UR59, c[0x0][0x370] ;  /* 0x00006e00ff3b77ac */ /* 0x000f220008000800 */
[----:B------:R-:W-:-:S02]  /*57a0*/  LOP3.LUT R95, R95, 0x4, RZ, 0xc0, !PT ;  /* 0x000000045f5f7812 */ /* 0x000fc400078ec0ff */
[----:B------:R-:W-:Y:S01]  /*57b0*/  MOV R90, RZ ;  /* 0x000000ff005a7202 */ /* 0x000fe20000000f00 */
[----:B------:R-:W2:Y:S01]  /*57c0*/  LDCU UR43, c[0x0][0xb0c] ;  /* 0x00016180ff2b77ac */ /* 0x000ea20008000800 */
[----:B-1----:R-:W-:Y:S01]  /*57d0*/  ULEA UR44, UR4, UR44, 0x18 ;  /* 0x0000002c042c7291 */ /* 0x002fe2000f8ec0ff */
[----:B------:R-:W1:Y:S03]  /*57e0*/  LDCU UR39, c[0x0][0xb30] ;  /* 0x00016600ff2777ac */ /* 0x000e660008000800 */
[----:B------:R-:W-:Y:S01]  /*57f0*/  UIADD3 UR4, UPT, UPT, UR44, 0x200, URZ ;  /* 0x000002002c047890 */ /* 0x000fe2000fffe0ff */
[----:B------:R-:W1:Y:S04]  /*5800*/  LDCU.64 UR56, c[0x0][0x888] ;  /* 0x00011100ff3877ac */ /* 0x000e680008000a00 */
[----:B------:R-:W4:Y:S01]  /*5810*/  LDS R0, [UR44+0x150] ;  /* 0x0001502cff007984 */ /* 0x000f220008000800 */
[----:B------:R-:W-:Y:S01]  /*5820*/  IMAD.U32 R85, RZ, RZ, UR4 ;  /* 0x00000004ff557e24 */ /* 0x000fe2000f8e00ff */
[----:B------:R-:W1:Y:S03]  /*5830*/  LDCU.64 UR40, c[0x0][0xb28] ;  /* 0x00016500ff2877ac */ /* 0x000e660008000a00 */
[----:B------:R-:W-:Y:S01]  /*5840*/  IMAD R94, R94, 0x2, R85 ;  /* 0x000000025e5e7824 */ /* 0x000fe200078e0255 */
[----:B------:R-:W1:Y:S03]  /*5850*/  LDCU.64 UR62, c[0x0][0x890] ;  /* 0x00011200ff3e77ac */ /* 0x000e660008000a00 */
[--C-:B------:R-:W-:Y:S01]  /*5860*/  IMAD R93, R93, -0x10, R94.reuse ;  /* 0xfffffff05d5d7824 */ /* 0x100fe200078e025e */
[----:B------:R-:W1:Y:S01]  /*5870*/  LDCU.128 UR52, c[0x0][0xb10] ;  /* 0x00016200ff3477ac */ /* 0x000e620008000c00 */
[----:B------:R-:W-:Y:S01]  /*5880*/  IMAD R92, R95, -0x10, R94 ;  /* 0xfffffff05f5c7824 */ /* 0x000fe200078e025e */
[----:B------:R-:W1:Y:S01]  /*5890*/  LDCU UR58, c[0x0][0x374] ;  /* 0x00006e80ff3a77ac */ /* 0x000e620008000800 */
[----:B------:R-:W-:Y:S01]  /*58a0*/  UMOV UR47, URZ ;  /* 0x000000ff002f7c82 */ /* 0x000fe20008000000 */
[----:B------:R-:W-:Y:S01]  /*58b0*/  UMOV UR46, URZ ;  /* 0x000000ff002e7c82 */ /* 0x000fe20008000000 */
[----:B-1234-:R-:W-:-:S07]  /*58c0*/  IMAD.IADD R37, R0, 0x1, R37 ;  /* 0x0000000100257824 */ /* 0x01efce00078e0225 */
.L_x_145:
[----:B------:R-:W-:Y:S02]  /*58d0*/  LEA R3, R87, UR44, 0x3 ;  /* 0x0000002c57037c11 */ /* 0x000fe4000f8e18ff */
[----:B------:R-:W-:Y:S02]  /*58e0*/  SHF.L.U32 R0, R89, 0x1f, RZ ;  /* 0x0000001f59007819 */ /* 0x000fe400000006ff */
[----:B------:R-:W-:Y:S02]  /*58f0*/  LEA R5, R87, UR44, 0x4 ;  /* 0x0000002c57057c11 */ /* 0x000fe4000f8e20ff */
[----:B-1----:R-:W1:Y:S02]  /*5900*/  SYNCS.PHASECHK.TRANS64.TRYWAIT P0, [R3+URZ+0xa0], R0 ;  /* 0x0000a000030075a7 */ /* 0x002e6400080011ff */
[----:B-12---:R-:W-:Y:S05]  /*5910*/  @!P0 BRA `(.L_x_102) ;  /* 0x0000004c00488947 */ /* 0x006fea0003800000 */
.L_x_198:
        /* <DEDUP_REMOVED lines=11> */
[----:B------:R-:W-:Y:S01]  /*59d0*/  PLOP3.LUT P0, PT, PT, PT, UP1, 0x80, 0x8 ;  /* 0x000000000008781c */ /* 0x000fe20003f0f018 */
[----:B------:R-:W-:Y:S11]  /*59e0*/  UP2UR UR61, UPR, URZ, 0x2 ;  /* 0x00000002ff3d7883 */ /* 0x000ff60008000000 */
[----:B------:R-:W-:Y:S01]  /*59f0*/  @!UPT UIADD3 URZ, UPT, UPT, URZ, URZ, URZ ;  /* 0x000000fffffff290 */ /* 0x000fe2000fffe0ff */
[----:B-1----:R-:W-:Y:S02]  /*5a00*/  @P0 SHF.R.U32.HI R0, RZ, 0x10, R5 ;  /* 0x00000010ff000819 */ /* 0x002fe40000011605 */
        /* <DEDUP_REMOVED lines=12> */
[----:B------:R-:W2:Y:S01]  /*5ad0*/  LDCU UR12, c[0x0][0xb20] ;  /* 0x00016400ff0c77ac */ /* 0x000ea20008000800 */
[----:B------:R-:W-:Y:S02]  /*5ae0*/  UIMAD.WIDE.U32 UR4, UR58, UR55, URZ ;  /* 0x000000373a0472a5 */ /* 0x000fe4000f8e00ff */
[----:B------:R-:W-:Y:S02]  /*5af0*/  UIMAD.WIDE.U32 UR6, UR59, UR52, URZ ;  /* 0x000000343b0672a5 */ /* 0x000fe4000f8e00ff */
[----:B------:R-:W-:Y:S02]  /*5b00*/  UISETP.NE.AND UP0, UPT, UR54, 0x1, UPT ;  /* 0x000000013600788c */ /* 0x000fe4000bf05270 */
[----:B------:R-:W-:Y:S02]  /*5b10*/  UIMAD.WIDE.U32 UR8, UR37, UR55, URZ ;  /* 0x00000037250872a5 */ /* 0x000fe4000f8e00ff */
[----:B------:R-:W-:Y:S02]  /*5b20*/  UIMAD.WIDE.U32 UR10, UR38, UR52, URZ ;  /* 0x00000034260a72a5 */ /* 0x000fe4000f8e00ff */
[----:B------:R-:W-:Y:S02]  /*5b30*/  UISETP.NE.AND UP1, UPT, UR43, 0x1, UPT ;  /* 0x000000012b00788c */ /* 0x000fe4000bf25270 */
[----:B------:R-:W-:Y:S01]  /*5b40*/  UISETP.NE.AND UP2, UPT, UR42, 0x1, UPT ;  /* 0x000000012a00788c */ /* 0x000fe2000bf45270 */
[----:B------:R-:W-:Y:S02]  /*5b50*/  UMOV UR4, UR5 ;  /* 0x0000000500047c82 */ /* 0x000fe40008000000 */
[----:B--2---:R-:W-:Y:S03]  /*5b60*/  USHF.R.U32.HI UR5, URZ, UR12, UR4 ;  /* 0x0000000cff057299 */ /* 0x004fe60008011604 */
[----:B------:R-:W-:Y:S02]  /*5b70*/  UMOV UR4, UR7 ;  /* 0x0000000700047c82 */ /* 0x000fe40008000000 */
[----:B------:R-:W-:Y:S02]  /*5b80*/  USHF.R.U32.HI UR7, URZ, UR53, UR4 ;  /* 0x00000035ff077299 */ /* 0x000fe40008011604 */
[----:B------:R-:W-:Y:S02]  /*5b90*/  USEL UR4, UR58, UR5, !UP0 ;  /* 0x000000053a047287 */ /* 0x000fe4000c000000 */
[----:B------:R-:W-:Y:S01]  /*5ba0*/  USEL UR7, UR59, UR7, !UP1 ;  /* 0x000000073b077287 */ /* 0x000fe2000c800000 */
[----:B------:R-:W-:Y:S01]  /*5bb0*/  UMOV UR5, UR9 ;  /* 0x0000000900057c82 */ /* 0x000fe20008000000 */
[----:B------:R-:W-:Y:S02]  /*5bc0*/  UIMAD.WIDE.U32 UR8, UR4, UR40, URZ ;  /* 0x00000028040872a5 */ /* 0x000fe4000f8e00ff */
[----:B------:R-:W-:Y:S03]  /*5bd0*/  USHF.R.U32.HI UR6, URZ, UR12, UR5 ;  /* 0x0000000cff067299 */ /* 0x000fe60008011605 */
[----:B------:R-:W-:Y:S01]  /*5be0*/  UMOV UR5, UR11 ;  /* 0x0000000b00057c82 */ /* 0x000fe20008000000 */
[----:B------:R-:W-:Y:S02]  /*5bf0*/  UIMAD.WIDE.U32 UR10, UR7, UR40, URZ ;  /* 0x00000028070a72a5 */ /* 0x000fe4000f8e00ff */
[----:B------:R-:W-:Y:S02]  /*5c00*/  USHF.R.U32.HI UR12, URZ, UR53, UR5 ;  /* 0x00000035ff0c7299 */ /* 0x000fe40008011605 */
[----:B------:R-:W-:Y:S01]  /*5c10*/  USEL UR6, UR37, UR6, !UP0 ;  /* 0x0000000625067287 */ /* 0x000fe2000c000000 */
[----:B------:R-:W-:Y:S02]  /*5c20*/  UMOV UR5, UR9 ;  /* 0x0000000900057c82 */ /* 0x000fe40008000000 */
[----:B------:R-:W-:Y:S01]  /*5c30*/  UMOV UR10, UR11 ;  /* 0x0000000b000a7c82 */ /* 0x000fe20008000000 */
[----:B------:R-:W-:Y:S02]  /*5c40*/  @UP2 USHF.R.U32.HI UR4, URZ, UR41, UR5 ;  /* 0x00000029ff042299 */ /* 0x000fe40008011605 */
[----:B------:R-:W-:Y:S02]  /*5c50*/  @UP2 USHF.R.U32.HI UR7, URZ, UR41, UR10 ;  /* 0x00000029ff072299 */ /* 0x000fe4000801160a */
[----:B------:R-:W-:Y:S02]  /*5c60*/  UIMAD UR4, UR42, UR4, URZ ;  /* 0x000000042a0472a4 */ /* 0x000fe4000f8e02ff */
        /* <DEDUP_REMOVED lines=8> */
[----:B------:R-:W-:Y:S02]  /*5cf0*/  USEL UR11, UR6, UR4, !UP2 ;  /* 0x00000004060b7287 */ /* 0x000fe4000d000000 */
[----:B------:R-:W-:Y:S02]  /*5d00*/  UIADD3 UR8, UPT, UPT, -UR5, URZ, URZ ;  /* 0x000000ff05087290 */ /* 0x000fe4000fffe1ff */
[----:B------:R-:W-:Y:S01]  /*5d10*/  UIADD3 UR10, UPT, UPT, -UR11, URZ, URZ ;  /* 0x000000ff0b0a7290 */ /* 0x000fe2000fffe1ff */
[----:B------:R-:W-:Y:S01]  /*5d20*/  @!UP0 UMOV UR4, UR9 ;  /* 0x0000000900048c82 */ /* 0x000fe20008000000 */
[----:B------:R-:W-:Y:S02]  /*5d30*/  UIADD3 UR9, UPT, UPT, -UR6, URZ, URZ ;  /* 0x000000ff06097290 */ /* 0x000fe4000fffe1ff */
[----:B------:R-:W-:Y:S02]  /*5d40*/  @!UP0 USHF.R.U32.HI UR4, URZ, UR41, UR4 ;  /* 0x00000029ff048299 */ /* 0x000fe40008011604 */
[----:B------:R-:W-:Y:S02]  /*5d50*/  UIMAD UR10, UR42, UR10, UR6 ;  /* 0x0000000a2a0a72a4 */ /* 0x000fe4000f8e0206 */
[----:B------:R-:W-:Y:S04]  /*5d60*/  @!UP0 USEL UR4, UR5, UR4, !UP2 ;  /* 0x0000000405048287 */ /* 0x000fe8000d000000 */
[----:B------:R-:W-:Y:S02]  /*5d70*/  @!UP0 UIMAD UR10, UR7, UR10, UR4 ;  /* 0x0000000a070a82a4 */ /* 0x000fe4000f8e0204 */
[----:B------:R-:W-:Y:S02]  /*5d80*/  @!UP0 UIADD3 UR11, UPT, UPT, UR11, -UR4, URZ ;  /* 0x800000040b0b8290 */ /* 0x000fe4000fffe0ff */
[----:B------:R-:W-:Y:S02]  /*5d90*/  UIMAD UR7, UR43, UR8, UR38 ;  /* 0x000000082b0772a4 */ /* 0x000fe4000f8e0226 */
[----:B------:R-:W-:Y:S02]  /*5da0*/  @!UP0 UIMAD UR6, UR11, UR42, UR5 ;  /* 0x0000002a0b0682a4 */ /* 0x000fe4000f8e0205 */
[----:B------:R-:W-:Y:S01]  /*5db0*/  UIMAD UR4, UR54, UR9, UR37 ;  /* 0x00000009360472a4 */ /* 0x000fe2000f8e0225 */
[----:B------:R-:W-:Y:S02]  /*5dc0*/  @!UP0 UMOV UR5, UR10 ;  /* 0x0000000a00058c82 */ /* 0x000fe40008000000 */
[----:B------:R-:W-:Y:S02]  /*5dd0*/  UIMAD UR38, UR5, UR43, UR7 ;  /* 0x0000002b052672a4 */ /* 0x000fe4000f8e0207 */
[----:B------:R-:W-:Y:S11]  /*5de0*/  UIMAD UR37, UR6, UR54, UR4 ;  /* 0x00000036062572a4 */ /* 0x000ff6000f8e0204 */
[----:B------:R-:W-:Y:S01]  /*5df0*/  @!UPT UIADD3 URZ, UPT, UPT, URZ, URZ, URZ ;  /* 0x000000fffffff290 */ /* 0x000fe2000fffe0ff */
.L_x_103:
[----:B------:R-:W-:Y:S01]  /*5e00*/  UISETP.NE.AND UP0, UPT, UR39, 0x1, UPT ;  /* 0x000000012700788c */ /* 0x000fe2000bf05270 */
[----:B------:R-:W-:Y:S01]  /*5e10*/  LOP3.LUT P0, RZ, R85, 0x1b0, RZ, 0xc0, !PT ;  /* 0x000001b055ff7812 */ /* 0x000fe2000780c0ff */
[----:B------:R-:W-:Y:S01]  /*5e20*/  USHF.L.U32 UR50, UR16, 0x7, URZ ;  /* 0x0000000710327899 */ /* 0x000fe200080006ff */
[----:B------:R-:W-:Y:S01]  /*5e30*/  BSSY.RECONVERGENT B6, `(.L_x_104) ;  /* 0x0000034000067945 */ /* 0x000fe20003800200 */
[----:B------:R-:W-:Y:S01]  /*5e40*/  USHF.L.U32 UR49, UR20, 0x7, URZ ;  /* 0x0000000714317899 */ /* 0x000fe200080006ff */
[----:B------:R-:W-:Y:S06]  /*5e50*/  IADD3 R87, PT, PT, R87, 0x1, RZ ;  /* 0x0000000157577810 */ /* 0x000fec0007ffe0ff */
[----:B------:R-:W2:Y:S01]  /*5e60*/  @!UP0 LDCU.128 UR12, c[0x0][0xb10] ;  /* 0x00016200ff0c87ac */ /* 0x000ea20008000c00 */
[----:B------:R-:W3:Y:S01]  /*5e70*/  @!UP0 LDCU UR5, c[0x0][0xb0c] ;  /* 0x00016180ff0587ac */ /* 0x000ee20008000800 */
[----:B------:R-:W4:Y:S01]  /*5e80*/  @!UP0 LDCU UR10, c[0x0][0xb20] ;  /* 0x00016400ff0a87ac */ /* 0x000f220008000800 */
[----:B--2---:R-:W-:Y:S02]  /*5e90*/  UIMAD.WIDE.U32 UR8, UR38, UR12, URZ ;  /* 0x0000000c260872a5 */ /* 0x004fe4000f8e00ff */
[----:B------:R-:W-:Y:S02]  /*5ea0*/  UIMAD.WIDE.U32 UR6, UR37, UR15, URZ ;  /* 0x0000000f250672a5 */ /* 0x000fe4000f8e00ff */
[----:B------:R-:W-:Y:S03]  /*5eb0*/  @!UP0 UISETP.NE.AND UP1, UPT, UR14, 0x1, UPT ;  /* 0x000000010e00888c */ /* 0x000fe6000bf25270 */
[----:B------:R-:W-:Y:S01]  /*5ec0*/  @!UP0 UMOV UR4, UR9 ;  /* 0x0000000900048c82 */ /* 0x000fe20008000000 */
[----:B---3--:R-:W-:Y:S02]  /*5ed0*/  @!UP0 UISETP.NE.AND UP2, UPT, UR5, 0x1, UPT ;  /* 0x000000010500888c */ /* 0x008fe4000bf45270 */
[----:B------:R-:W-:Y:S01]  /*5ee0*/  @!UP0 USHF.R.U32.HI UR4, URZ, UR13, UR4 ;  /* 0x0000000dff048299 */ /* 0x000fe20008011604 */
[----:B------:R-:W-:Y:S02]  /*5ef0*/  @!UP0 UMOV UR6, UR7 ;  /* 0x0000000700068c82 */ /* 0x000fe40008000000 */
[----:B----4-:R-:W-:Y:S02]  /*5f00*/  @!UP0 USHF.R.U32.HI UR6, URZ, UR10, UR6 ;  /* 0x0000000aff068299 */ /* 0x010fe40008011606 */
[----:B------:R-:W-:Y:S02]  /*5f10*/  @!UP0 USEL UR7, UR38, UR4, !UP2 ;  /* 0x0000000426078287 */ /* 0x000fe4000d000000 */
[----:B------:R-:W-:Y:S04]  /*5f20*/  @!UP0 USEL UR6, UR37, UR6, !UP1 ;  /* 0x0000000625068287 */ /* 0x000fe8000c800000 */
[----:B------:R-:W-:Y:S02]  /*5f30*/  @!UP0 UIADD3 UR4, UPT, UPT, -UR7, UR6, URZ ;  /* 0x0000000607048290 */ /* 0x000fe4000fffe1ff */
[----:B------:R-:W-:Y:S02]  /*5f40*/  @!UP0 UIADD3 UR6, UPT, UPT, UR7, -UR6, URZ ;  /* 0x8000000607068290 */ /* 0x000fe4000fffe0ff */
[----:B------:R-:W-:Y:S02]  /*5f50*/  @!UP0 UIMAD UR38, UR4, UR5, UR38 ;  /* 0x00000005042682a4 */ /* 0x000fe4000f8e0226 */
[----:B------:R-:W-:Y:S01]  /*5f60*/  @!UP0 UIMAD UR37, UR6, UR14, UR37 ;  /* 0x0000000e062582a4 */ /* 0x000fe2000f8e0225 */
[----:B------:R-:W-:Y:S11]  /*5f70*/  @!P0 BRA `(.L_x_105) ;  /* 0x00000000007c8947 */ /* 0x000ff60003800000 */
[----:B------:R-:W2:Y:S01]  /*5f80*/  LDCU.64 UR8, c[0x4][0x80] ;  /* 0x01001000ff0877ac */ /* 0x000ea20008000a00 */
[----:B------:R-:W-:Y:S01]  /*5f90*/  MOV R2, 0x0 ;  /* 0x0000000000027802 */ /* 0x000fe20000000f00 */
[----:B------:R-:W-:Y:S02]  /*5fa0*/  HFMA2 R12, -RZ, RZ, 0, 5.9604644775390625e-08 ;  /* 0x00000001ff0c7431 */ /* 0x000fe400000001ff */
[----:B------:R-:W-:Y:S01]  /*5fb0*/  IMAD.MOV.U32 R8, RZ, RZ, 0x70 ;  /* 0x00000070ff087424 */ /* 0x000fe200078e00ff */
[----:B------:R3:W4:Y:S01]  /*5fc0*/  LDC.64 R14, c[0x4][R2] ;  /* 0x01000000020e7b82 */ /* 0x0007220000000a00 */
[----:B------:R-:W1:Y:S01]  /*5fd0*/  LDCU.64 UR6, c[0x4][0x88] ;  /* 0x01001100ff0677ac */ /* 0x000e620008000a00 */
[----:B------:R-:W-:Y:S01]  /*5fe0*/  IMAD.MOV.U32 R13, RZ, RZ, RZ ;  /* 0x000000ffff0d7224 */ /* 0x000fe200078e00ff */
[----:B------:R-:W1:Y:S01]  /*5ff0*/  LDCU.64 UR4, c[0x4][0x8] ;  /* 0x01000100ff0477ac */ /* 0x000e620008000a00 */
[----:B--2---:R-:W-:Y:S01]  /*6000*/  MOV R5, UR9 ;  /* 0x0000000900057c02 */ /* 0x004fe20008000f00 */
[----:B------:R-:W-:Y:S01]  /*6010*/  IMAD.U32 R4, RZ, RZ, UR8 ;  /* 0x00000008ff047e24 */ /* 0x000fe2000f8e00ff */
[----:B-1----:R-:W-:Y:S01]  /*6020*/  MOV R7, UR7 ;  /* 0x0000000700077c02 */ /* 0x002fe20008000f00 */
[----:B------:R-:W-:Y:S01]  /*6030*/  IMAD.U32 R6, RZ, RZ, UR6 ;  /* 0x00000006ff067e24 */ /* 0x000fe2000f8e00ff */
[----:B------:R-:W-:Y:S01]  /*6040*/  MOV R11, UR5 ;  /* 0x00000005000b7c02 */ /* 0x000fe20008000f00 */
[----:B------:R-:W-:Y:S02]  /*6050*/  IMAD.U32 R10, RZ, RZ, UR4 ;  /* 0x00000004ff0a7e24 */ /* 0x000fe4000f8e00ff */
[----:B------:R-:W-:Y:S07]  /*6060*/  LEPC R20, `(.L_x_106) ;  /* 0x000000001014794e */ /* 0x000fee0000000000 */
[----:B---345:R-:W-:Y:S05]  /*6070*/  CALL.ABS.NOINC R14 ;  /* 0x000000000e007343 */ /* 0x038fea0003c00000 */
.L_x_106:
[----:B------:R-:W1:Y:S01]  /*6080*/  LDCU.64 UR8, c[0x4][0x80] ;  /* 0x01001000ff0877ac */ /* 0x000e620008000a00 */
[----:B------:R-:W2:Y:S01]  /*6090*/  LDC.64 R2, c[0x4][R2] ;  /* 0x0100000002027b82 */ /* 0x000ea20000000a00 */
[----:B------:R-:W-:Y:S02]  /*60a0*/  HFMA2 R12, -RZ, RZ, 0, 5.9604644775390625e-08 ;  /* 0x00000001ff0c7431 */ /* 0x000fe400000001ff */
[----:B------:R-:W-:Y:S02]  /*60b0*/  IMAD.MOV.U32 R8, RZ, RZ, 0x70 ;  /* 0x00000070ff087424 */ /* 0x000fe400078e00ff */
[----:B------:R-:W-:Y:S01]  /*60c0*/  IMAD.MOV.U32 R13, RZ, RZ, RZ ;  /* 0x000000ffff0d7224 */ /* 0x000fe200078e00ff */
[----:B------:R-:W3:Y:S01]  /*60d0*/  LDCU.64 UR6, c[0x4][0x88] ;  /* 0x01001100ff0677ac */ /* 0x000ee20008000a00 */
[----:B------:R-:W4:Y:S01]  /*60e0*/  LDCU.64 UR4, c[0x4][0x8] ;  /* 0x01000100ff0477ac */ /* 0x000f220008000a00 */
[----:B-1----:R-:W-:Y:S02]  /*60f0*/  MOV R4, UR8 ;  /* 0x0000000800047c02 */ /* 0x002fe40008000f00 */
[----:B------:R-:W-:Y:S02]  /*6100*/  MOV R5, UR9 ;  /* 0x0000000900057c02 */ /* 0x000fe40008000f00 */
[----:B---3--:R-:W-:Y:S01]  /*6110*/  MOV R7, UR7 ;  /* 0x0000000700077c02 */ /* 0x008fe20008000f00 */
[----:B------:R-:W-:Y:S01]  /*6120*/  IMAD.U32 R6, RZ, RZ, UR6 ;  /* 0x00000006ff067e24 */ /* 0x000fe2000f8e00ff */
[----:B----4-:R-:W-:Y:S01]  /*6130*/  MOV R11, UR5 ;  /* 0x00000005000b7c02 */ /* 0x010fe20008000f00 */
[----:B------:R-:W-:Y:S02]  /*6140*/  IMAD.U32 R10, RZ, RZ, UR4 ;  /* 0x00000004ff0a7e24 */ /* 0x000fe4000f8e00ff */
[----:B------:R-:W-:Y:S07]  /*6150*/  LEPC R20, `(.L_x_105) ;  /* 0x000000001014794e */ /* 0x000fee0000000000 */
[----:B--2---:R-:W-:Y:S05]  /*6160*/  CALL.ABS.NOINC R2 ;  /* 0x0000000002007343 */ /* 0x004fea0003c00000 */
.L_x_105:
[----:B------:R-:W-:Y:S05]  /*6170*/  BSYNC.RECONVERGENT B6 ;  /* 0x0000000000067941 */ /* 0x000fea0003800200 */
.L_x_104:
[----:B------:R-:W-:Y:S01]  /*6180*/  R2UR UR4, R84 ;  /* 0x00000000540472ca */ /* 0x000fe200000e0000 */
[----:B------:R-:W-:Y:S01]  /*6190*/  UISETP.NE.U32.AND UP0, UPT, UR62, URZ, UPT ;  /* 0x000000ff3e00728c */ /* 0x000fe2000bf05070 */
[----:B------:R-:W-:Y:S02]  /*61a0*/  ISETP.NE.U32.AND P4, PT, R78, RZ, PT ;  /* 0x000000ff4e00720c */ /* 0x000fe40003f85070 */
[----:B------:R-:W-:Y:S01]  /*61b0*/  ISETP.NE.U32.AND P2, PT, RZ, UR56, PT ;  /* 0x00000038ff007c0c */ /* 0x000fe2000bf45070 */
[----:B------:R-:W-:Y:S01]  /*61c0*/  UISETP.NE.AND.EX UP1, UPT, UR63, URZ, UPT, UP0 ;  /* 0x000000ff3f00728c */ /* 0x000fe2000bf25300 */
[----:B------:R-:W-:Y:S01]  /*61d0*/  ISETP.NE.AND.EX P4, PT, R79, RZ, PT, P4 ;  /* 0x000000ff4f00720c */ /* 0x000fe20003f85340 */
[----:B------:R-:W-:Y:S01]  /*61e0*/  UPLOP3.LUT UP0, UPT, UPT, UPT, UPT, 0x40, 0x4 ;  /* 0x000000000004789c */ /* 0x000fe20003f0e870 */
[----:B------:R-:W-:Y:S05]  /*61f0*/  ISETP.NE.AND.EX P2, PT, RZ, UR57, PT, P2 ;  /* 0x00000039ff007c0c */ /* 0x000fea000bf45320 */
[----:B------:R-:W-:Y:S06]  /*6200*/  UISETP.NE.AND UP2, UPT, UR4, URZ, UPT ;  /* 0x000000ff0400728c */ /* 0x000fec000bf45270 */
[----:B------:R-:W-:Y:S05]  /*6210*/  PLOP3.LUT P1, PT, PT, PT, UP2, 0x80, 0x8 ;  /* 0x000000000008781c */ /* 0x000fea0003f2f028 */
[----:B------:R-:W-:Y:S06]  /*6220*/  @UP2 UPLOP3.LUT UP0, UPT, UPT, UPT, UP1, 0x80, 0x8 ;  /* 0x000000000008289c */ /* 0x000fec0003f0f010 */
[----:B------:R-:W-:Y:S01]  /*6230*/  PLOP3.LUT P0, PT, PT, PT, UP0, 0x80, 0x8 ;  /* 0x000000000008781c */ /* 0x000fe20003f0f008 */
[----:B------:R-:W-:Y:S01]  /*6240*/  @!UPT UIADD3 URZ, UPT, UPT, URZ, URZ, URZ ;  /* 0x000000fffffff290 */ /* 0x000fe2000fffe0ff */
[----:B------:R-:W-:Y:S11]  /*6250*/  BRA.U !UP1, `(.L_x_107) ;  /* 0x00000001093c7547 */ /* 0x000ff6000b800000 */
[----:B------:R-:W-:Y:S01]  /*6260*/  UISETP.NE.U32.AND UP0, UPT, UR56, URZ, UPT ;  /* 0x000000ff3800728c */ /* 0x000fe2000bf05070 */
[----:B-1----:R-:W-:Y:S01]  /*6270*/  HFMA2 R0, -RZ, RZ, 0, 5.9604644775390625e-08 ;  /* 0x00000001ff007431 */ /* 0x002fe200000001ff */
[----:B------:R-:W1:Y:S01]  /*6280*/  LDCU.64 UR8, c[0x0][0x358] ;  /* 0x00006b00ff0877ac */ /* 0x000e620008000a00 */
[----:B------:R-:W-:Y:S01]  /*6290*/  IMAD.MOV.U32 R80, RZ, RZ, 0x1 ;  /* 0x00000001ff507424 */ /* 0x000fe200078e00ff */
[----:B------:R-:W-:Y:S06]  /*62a0*/  UISETP.NE.AND.EX UP0, UPT, UR57, URZ, UPT, UP0 ;  /* 0x000000ff3900728c */ /* 0x000fec000bf05300 */
[----:B------:R-:W-:Y:S05]  /*62b0*/  PLOP3.LUT P3, PT, PT, PT, UP0, 0x80, 0x8 ;  /* 0x000000000008781c */ /* 0x000fea0003f6f008 */
[----:B------:R-:W2:Y:S01]  /*62c0*/  @UP0 LDCU.64 UR4, c[0x0][0x888] ;  /* 0x00011100ff0407ac */ /* 0x000ea20008000a00 */
[----:B------:R-:W-:Y:S07]  /*62d0*/  @UP0 UIMAD UR6, UR36, UR62, URZ ;  /* 0x0000003e240602a4 */ /* 0x000fee000f8e02ff */
[----:B------:R-:W-:Y:S01]  /*62e0*/  @!P3 PRMT R80, R0, 0x7610, R80 ;  /* 0x000076100050b816 */ /* 0x000fe20000000050 */
[----:B--2---:R-:W-:Y:S06]  /*62f0*/  @UP0 UIMAD.WIDE UR4, UR6, 0x4, UR4 ;  /* 0x00000004060408a5 */ /* 0x004fec000f8e0204 */
[----:B------:R-:W-:Y:S01]  /*6300*/  IMAD.U32 R2, RZ, RZ, UR4 ;  /* 0x00000004ff027e24 */ /* 0x000fe2000f8e00ff */
[----:B------:R-:W-:Y:S04]  /*6310*/  MOV R3, UR5 ;  /* 0x0000000500037c02 */ /* 0x000fe80008000f00 */
[----:B------:R-:W2:Y:S01]  /*6320*/  @!UP0 LDCU UR4, c[0x0][0x880] ;  /* 0x00011000ff0487ac */ /* 0x000ea20008000800 */
[----:B-1---5:R3:W5:Y:S02]  /*6330*/  @P3 LDG.E R41, desc[UR8][R2.64] ;  /* 0x0000000802293981 */ /* 0x022764000c1e1900 */
[----:B--23--:R-:W-:Y:S02]  /*6340*/  @!P3 IMAD.U32 R41, RZ, RZ, UR4 ;  /* 0x00000004ff29be24 */ /* 0x00cfe4000f8e00ff */
.L_x_107:
[----:B------:R-:W-:Y:S05]  /*6350*/  @!P4 BRA `(.L_x_108) ;  /* 0x000000000024c947 */ /* 0x000fea0003800000 */
[----:B------:R-:W-:Y:S01]  /*6360*/  ISETP.NE.U32.AND P3, PT, R76, RZ, PT ;  /* 0x000000ff4c00720c */ /* 0x000fe20003f65070 */
[----:B------:R-:W2:Y:S03]  /*6370*/  LDCU.64 UR4, c[0x0][0x358] ;  /* 0x00006b00ff0477ac */ /* 0x000ea60008000a00 */
[----:B------:R-:W-:Y:S11]  /*6380*/  ISETP.NE.AND.EX P3, PT, R77, RZ, PT, P3 ;  /* 0x000000ff4d00720c */ /* 0x000ff60003f65330 */
[----:B------:R-:W-:Y:S02]  /*6390*/  @!UPT UIADD3 URZ, UPT, UPT, URZ, URZ, URZ ;  /* 0x000000fffffff290 */ /* 0x000fe4000fffe0ff */
[----:B------:R-:W3:Y:S01]  /*63a0*/  @P3 LDC.64 R2, c[0x0][0x8a8] ;  /* 0x00022a00ff023b82 */ /* 0x000ee20000000a00 */
[----:B-1----:R-:W-:Y:S04]  /*63b0*/  @P3 IMAD R0, R78, UR36, RZ ;  /* 0x000000244e003c24 */ /* 0x002fe8000f8e02ff */
[----:B---3--:R-:W-:Y:S05]  /*63c0*/  @P3 IMAD.WIDE R2, R0, 0x4, R2 ;  /* 0x0000000400023825 */ /* 0x008fea00078e0202 */
[----:B--2--5:R2:W5:Y:S02]  /*63d0*/  @P3 LDG.E R38, desc[UR4][R2.64] ;  /* 0x0000000402263981 */ /* 0x024564000c1e1900 */
[----:B--2---:R-:W3:Y:S02]  /*63e0*/  @!P3 LDC R38, c[0x0][0x8a0] ;  /* 0x00022800ff26bb82 */ /* 0x004ee40000000800 */
.L_x_108:
[----:B-----5:R-:W-:Y:S01]  /*63f0*/  FSETP.NEU.AND P3, PT, R41, RZ, PT ;  /* 0x000000ff2900720b */ /* 0x020fe20003f6d000 */
[----:B------:R-:W-:Y:S01]  /*6400*/  BSSY B1, `(.L_x_109) ;  /* 0x0000039000017945 */ /* 0x000fe20003800000 */
[----:B------:R-:W-:Y:S01]  /*6410*/  SEL R5, RZ, 0xffffffff, P2 ;  /* 0xffffffffff057807 */ /* 0x000fe20001000000 */
[----:B------:R-:W-:Y:S01]  /*6420*/  IMAD.MOV.U32 R46, RZ, RZ, 0x1 ;  /* 0x00000001ff2e7424 */ /* 0x000fe200078e00ff */
[----:B------:R-:W-:Y:S01]  /*6430*/  @P1 LOP3.LUT P2, RZ, R80, 0xff, RZ, 0xc0, !PT ;  /* 0x000000ff50ff1812 */ /* 0x000fe2000784c0ff */
[C---:B------:R-:W-:Y:S01]  /*6440*/  IMAD R39, R36.reuse, 0x80, R37 ;  /* 0x0000008024277824 */ /* 0x040fe200078e0225 */
[----:B-1----:R-:W-:Y:S01]  /*6450*/  @P1 SEL R0, RZ, 0xffffffff, P3 ;  /* 0xffffffffff001807 */ /* 0x002fe20001800000 */
[----:B------:R-:W-:Y:S01]  /*6460*/  IMAD R88, R95, -0x10, R93 ;  /* 0xfffffff05f587824 */ /* 0x000fe200078e025d */
[----:B------:R-:W-:Y:S01]  /*6470*/  LOP3.LUT R91, R91, 0x1, RZ, 0x3c, !PT ;  /* 0x000000015b5b7812 */ /* 0x000fe200078e3cff */
[----:B------:R-:W-:Y:S01]  /*6480*/  IMAD.MOV.U32 R47, RZ, RZ, RZ ;  /* 0x000000ffff2f7224 */ /* 0x000fe200078e00ff */
[----:B------:R-:W-:Y:S02]  /*6490*/  @P0 SEL R0, R5, R0, !P2 ;  /* 0x0000000005000207 */ /* 0x000fe40005000000 */
[----:B------:R-:W-:Y:S02]  /*64a0*/  CS2R R74, SRZ ;  /* 0x00000000004a7805 */ /* 0x000fe4000001ff00 */
[----:B------:R-:W-:Y:S02]  /*64b0*/  LEA R98, R36, UR44, 0x3 ;  /* 0x0000002c24627c11 */ /* 0x000fe4000f8e18ff */
[----:B------:R-:W-:Y:S02]  /*64c0*/  CS2R R72, SRZ ;  /* 0x0000000000487805 */ /* 0x000fe4000001ff00 */
[----:B------:R-:W-:Y:S02]  /*64d0*/  @P1 LOP3.LUT R0, R0, 0x1, RZ, 0xc0, !PT ;  /* 0x0000000100001812 */ /* 0x000fe400078ec0ff */
[----:B------:R-:W-:Y:S02]  /*64e0*/  CS2R R66, SRZ ;  /* 0x0000000000427805 */ /* 0x000fe4000001ff00 */
[----:B------:R-:W-:Y:S02]  /*64f0*/  SHF.L.U32 R3, R90, 0x1f, RZ ;  /* 0x0000001f5a037819 */ /* 0x000fe400000006ff */
[----:B------:R-:W-:Y:S02]  /*6500*/  CS2R R64, SRZ ;  /* 0x0000000000407805 */ /* 0x000fe4000001ff00 */
[----:B------:R-:W-:Y:S02]  /*6510*/  ISETP.NE.U32.OR P5, PT, R0, 0x1, !P1 ;  /* 0x000000010000780c */ /* 0x000fe40004fa5470 */
[----:B------:R-:W-:Y:S02]  /*6520*/  CS2R R58, SRZ ;  /* 0x00000000003a7805 */ /* 0x000fe4000001ff00 */
[----:B------:R-:W-:Y:S02]  /*6530*/  PLOP3.LUT P2, PT, PT, PT, UP1, 0x80, 0x8 ;  /* 0x000000000008781c */ /* 0x000fe40003f4f018 */
[----:B------:R-:W-:Y:S02]  /*6540*/  CS2R R56, SRZ ;  /* 0x0000000000387805 */ /* 0x000fe4000001ff00 */
[----:B------:R-:W-:Y:S02]  /*6550*/  LOP3.LUT P4, R86, R80, 0xff, RZ, 0xc0, !PT ;  /* 0x000000ff50567812 */ /* 0x000fe4000788c0ff */
[----:B------:R-:W-:Y:S02]  /*6560*/  CS2R R50, SRZ ;  /* 0x0000000000327805 */ /* 0x000fe4000001ff00 */
[----:B------:R-:W-:Y:S02]  /*6570*/  SEL R0, RZ, 0xffffffff, P3 ;  /* 0xffffffffff007807 */ /* 0x000fe40001800000 */
[----:B------:R-:W-:Y:S02]  /*6580*/  CS2R R48, SRZ ;  /* 0x0000000000307805 */ /* 0x000fe4000001ff00 */
[----:B------:R-:W-:Y:S02]  /*6590*/  P2R R97, PR, RZ, 0x20 ;  /* 0x00000020ff617803 */ /* 0x000fe40000000000 */
[----:B------:R-:W-:Y:S02]  /*65a0*/  @P5 SHF.L.U32 R2, R91, 0x1f, RZ ;  /* 0x0000001f5b025819 */ /* 0x000fe400000006ff */
[----:B------:R-:W-:Y:S02]  /*65b0*/  @P2 SEL R0, R5, R0, !P4 ;  /* 0x0000000005002207 */ /* 0x000fe40006000000 */
[----:B------:R-:W1:Y:S02]  /*65c0*/  @P5 SYNCS.PHASECHK.TRANS64.TRYWAIT P1, [UR44+0x50], R2 ;  /* 0x00005002ff0055a7 */ /* 0x000e64000802112c */
[----:B------:R-:W-:Y:S04]  /*65d0*/  LOP3.LUT R0, R0, 0x1, RZ, 0xc0, !PT ;  /* 0x0000000100007812 */ /* 0x000fe800078ec0ff */
[----:B------:R-:W-:Y:S04]  /*65e0*/  ISETP.NE.U32.AND P2, PT, R0, 0x1, PT ;  /* 0x000000010000780c */ /* 0x000fe80003f45070 */
[----:B------:R-:W-:Y:S01]  /*65f0*/  P2R R60, PR, RZ, 0x4 ;  /* 0x00000004ff3c7803 */ /* 0x000fe20000000000 */
[----:B------:R2:W4:Y:S01]  /*6600*/  SYNCS.PHASECHK.TRANS64.TRYWAIT P0, [R98+URZ+0xc0], R3 ;  /* 0x0000c003620075a7 */ /* 0x00052200080011ff */
[----:B-1----:R-:W-:Y:S01]  /*6610*/  @P5 SEL R46, RZ, 0x1, !P1 ;  /* 0x00000001ff2e5807 */ /* 0x002fe20004800000 */
[----:B--2---:R-:W-:Y:S06]  /*6620*/  @!P5 BRA `(.L_x_110) ;  /* 0x000000000058d947 */ /* 0x004fec0003800000 */
[----:B------:R-:W-:Y:S01]  /*6630*/  IMAD.MOV.U32 R75, RZ, RZ, RZ ;  /* 0x000000ffff4b7224 */ /* 0x000fe200078e00ff */
[----:B------:R-:W-:Y:S01]  /*6640*/  ISETP.NE.AND P1, PT, R46, RZ, PT ;  /* 0x000000ff2e00720c */ /* 0x000fe20003f25270 */
[----:B------:R-:W-:Y:S01]  /*6650*/  BSSY B0, `(.L_x_111) ;  /* 0x000000c000007945 */ /* 0x000fe20003800000 */
[----:B------:R-:W-:Y:S02]  /*6660*/  CS2R R50, SRZ ;  /* 0x0000000000327805 */ /* 0x000fe4000001ff00 */
[----:B------:R-:W-:Y:S02]  /*6670*/  CS2R R48, SRZ ;  /* 0x0000000000307805 */ /* 0x000fe4000001ff00 */
[----:B------:R-:W-:Y:S02]  /*6680*/  CS2R R58, SRZ ;  /* 0x00000000003a7805 */ /* 0x000fe4000001ff00 */
[----:B------:R-:W-:Y:S02]  /*6690*/  CS2R R56, SRZ ;  /* 0x0000000000387805 */ /* 0x000fe4000001ff00 */
[----:B------:R-:W-:Y:S02]  /*66a0*/  CS2R R66, SRZ ;  /* 0x0000000000427805 */ /* 0x000fe4000001ff00 */
[----:B------:R-:W-:Y:S02]  /*66b0*/  CS2R R64, SRZ ;  /* 0x0000000000407805 */ /* 0x000fe4000001ff00 */
[----:B------:R-:W-:Y:S01]  /*66c0*/  CS2R R72, SRZ ;  /* 0x0000000000487805 */ /* 0x000fe2000001ff00 */
[----:B------:R-:W-:Y:S06]  /*66d0*/  @P1 BRA `(.L_x_112) ;  /* 0x00000000000c1947 */ /* 0x000fec0003800000 */
[----:B------:R-:W-:Y:S04]  /*66e0*/  SHF.L.U32 R5, R91, 0x1f, RZ ;  /* 0x0000001f5b057819 */ /* 0x000fe800000006ff */
[----:B------:R-:W1:Y:S02]  /*66f0*/  SYNCS.PHASECHK.TRANS64.TRYWAIT P1, [UR44+0x50], R5 ;  /* 0x00005005ff0075a7 */ /* 0x000e64000802112c */
[----:B-1----:R-:W-:Y:S05]  /*6700*/  @!P1 BRA `(.L_x_113) ;  /* 0x0000003c00e09947 */ /* 0x002fea0003800000 */
.L_x_112:
[----:B------:R-:W-:Y:S05]  /*6710*/  BSYNC B0 ;  /* 0x0000000000007941 */ /* 0x000fea0003800000 */
.L_x_111:
[----:B------:R-:W-:Y:S01]  /*6720*/  ISETP.NE.AND P1, PT, R60, RZ, PT ;  /* 0x000000ff3c00720c */ /* 0x000fe20003f25270 */
[----:B------:R-:W-:Y:S11]  /*6730*/  HFMA2 R47, -RZ, RZ, 0, 5.9604644775390625e-08 ;  /* 0x00000001ff2f7431 */ /* 0x000ff600000001ff */
[----:B------:R-:W-:Y:S01]  /*6740*/  @!UPT UIADD3 URZ, UPT, UPT, URZ, URZ, URZ ;  /* 0x000000fffffff290 */ /* 0x000fe2000fffe0ff */
[----:B------:R2:W1:Y:S04]  /*6750*/  @P1 LDS.128 R48, [R94] ;  /* 0x000000005e301984 */ /* 0x0004680000000c00 */
[----:B------:R2:W1:Y:S04]  /*6760*/  @P1 LDS.128 R56, [R93+0x10] ;  /* 0x000010005d381984 */ /* 0x0004680000000c00 */
[----:B------:R2:W1:Y:S04]  /*6770*/  @P1 LDS.128 R64, [R92+0x20] ;  /* 0x000020005c401984 */ /* 0x0004680000000c00 */
[----:B------:R2:W1:Y:S02]  /*6780*/  @P1 LDS.128 R72, [R88+0x30] ;  /* 0x0000300058481984 */ /* 0x0004640000000c00 */
.L_x_110:
[----:B------:R-:W-:Y:S05]  /*6790*/  BSYNC B1 ;  /* 0x0000000000017941 */ /* 0x000fea0003800000 */
.L_x_109:
[----:B-1----:R-:W-:Y:S04]  /*67a0*/  SHF.R.U32.HI R0, RZ, 0x15, R39 ;  /* 0x00000015ff007819 */ /* 0x002fe80000011627 */
[----:B------:R-:W-:Y:S01]  /*67b0*/  LOP3.LUT P1, RZ, R0, 0x3, R81, 0x48, !PT ;  /* 0x0000000300ff7812 */ /* 0x000fe20007824851 */
[----:B------:R-:W-:Y:S01]  /*67c0*/  @!UPT UIADD3 URZ, UPT, UPT, URZ, URZ, URZ ;  /* 0x000000fffffff290 */ /* 0x000fe2000fffe0ff */
[----:B----4-:R-:W-:Y:S11]  /*67d0*/  @P0 BRA `(.L_x_114) ;  /* 0x0000000000080947 */ /* 0x010ff60003800000 */
[----:B------:R-:W1:Y:S02]  /*67e0*/  SYNCS.PHASECHK.TRANS64.TRYWAIT P0, [R98+URZ+0xc0], R3 ;  /* 0x0000c003620075a7 */ /* 0x000e6400080011ff */
[----:B-1----:R-:W-:Y:S05]  /*67f0*/  @!P0 BRA `(.L_x_115) ;  /* 0x0000003c00bc8947 */ /* 0x002fea0003800000 */
.L_x_114:
[----:B------:R-:W-:Y:S05]  /*6800*/  @!P1 BRA `(.L_x_116) ;  /* 0x0000000000409947 */ /* 0x000fea0003800000 */
[----:B------:R-:W4:Y:S01]  /*6810*/  LDCU.64 UR8, c[0x4][0x70] ;  /* 0x01000e00ff0877ac */ /* 0x000f220008000a00 */
[----:B-1----:R-:W-:Y:S01]  /*6820*/  MOV R3, 0x0 ;  /* 0x0000000000037802 */ /* 0x002fe20000000f00 */
[----:B------:R-:W-:Y:S02]  /*6830*/  HFMA2 R12, -RZ, RZ, 0, 5.9604644775390625e-08 ;  /* 0x00000001ff0c7431 */ /* 0x000fe400000001ff */
[----:B------:R-:W-:Y:S02]  /*6840*/  IMAD.MOV.U32 R8, RZ, RZ, 0x192 ;  /* 0x00000192ff087424 */ /* 0x000fe400078e00ff */
[----:B------:R-:W-:Y:S01]  /*6850*/  IMAD.MOV.U32 R13, RZ, RZ, RZ ;  /* 0x000000ffff0d7224 */ /* 0x000fe200078e00ff */
[----:B------:R-:W1:Y:S01]  /*6860*/  LDCU.64 UR6, c[0x4][0x78] ;  /* 0x01000f00ff0677ac */ /* 0x000e620008000a00 */
[----:B------:R-:W2:Y:S01]  /*6870*/  LDC.64 R2, c[0x4][R3] ;  /* 0x0100000003027b82 */ /* 0x000ea20000000a00 */
[----:B------:R-:W5:Y:S01]  /*6880*/  LDCU.64 UR4, c[0x4][0x10] ;  /* 0x01000200ff0477ac */ /* 0x000f620008000a00 */
[----:B----4-:R-:W-:Y:S01]  /*6890*/  MOV R5, UR9 ;  /* 0x0000000900057c02 */ /* 0x010fe20008000f00 */
[----:B------:R-:W-:Y:S01]  /*68a0*/  IMAD.U32 R4, RZ, RZ, UR8 ;  /* 0x00000008ff047e24 */ /* 0x000fe2000f8e00ff */
[----:B-1----:R-:W-:Y:S01]  /*68b0*/  MOV R7, UR7 ;  /* 0x0000000700077c02 */ /* 0x002fe20008000f00 */
[----:B------:R-:W-:Y:S01]  /*68c0*/  IMAD.U32 R6, RZ, RZ, UR6 ;  /* 0x00000006ff067e24 */ /* 0x000fe2000f8e00ff */
[----:B-----5:R-:W-:Y:S01]  /*68d0*/  MOV R11, UR5 ;  /* 0x00000005000b7c02 */ /* 0x020fe20008000f00 */
[----:B------:R-:W-:Y:S02]  /*68e0*/  IMAD.U32 R10, RZ, RZ, UR4 ;  /* 0x00000004ff0a7e24 */ /* 0x000fe4000f8e00ff */
[----:B------:R-:W-:Y:S07]  /*68f0*/  LEPC R20, `(.L_x_116) ;  /* 0x000000001014794e */ /* 0x000fee0000000000 */
[----:B--23--:R-:W-:Y:S05]  /*6900*/  CALL.ABS.NOINC R2 ;  /* 0x0000000002007343 */ /* 0x00cfea0003c00000 */
.L_x_116:
[----:B------:R-:W-:Y:S05]  /*6910*/  WARPSYNC.ALL ;  /* 0x0000000000007948 */ /* 0x000fea0003800000 */
[----:B------:R-:W-:Y:S01]  /*6920*/  R2UR UR4, R39 ;  /* 0x00000000270472ca */ /* 0x000fe200000e0000 */
[--C-:B------:R-:W-:Y:S01]  /*6930*/  HADD2.F32 R40, -RZ, R48.reuse.H0_H0 ;  /* 0x20000030ff287230 */ /* 0x100fe20000004100 */
[----:B------:R-:W-:Y:S01]  /*6940*/  ISETP.NE.AND P0, PT, R96, RZ, PT ;  /* 0x000000ff6000720c */ /* 0x000fe20003f05270 */
[----:B------:R-:W-:Y:S01]  /*6950*/  HADD2.F32 R43, -RZ, R48.H1_H1 ;  /* 0x30000030ff2b7230 */ /* 0x000fe20000004100 */
[----:B------:R-:W-:Y:S01]  /*6960*/  BSSY.RECONVERGENT B0, `(.L_x_117) ;  /* 0x0000086000007945 */ /* 0x000fe20003800200 */
[----:B------:R-:W-:Y:S02]  /*6970*/  HADD2.F32 R42, -RZ, R49.H0_H0 ;  /* 0x20000031ff2a7230 */ /* 0x000fe40000004100 */
[----:B------:R-:W-:Y:S02]  /*6980*/  HADD2.F32 R45, -RZ, R51.H0_H0 ;  /* 0x20000033ff2d7230 */ /* 0x000fe40000004100 */
[----:B------:R-:W-:Y:S04]  /*6990*/  HADD2.F32 R44, -RZ, R75.H1_H1 ;  /* 0x3000004bff2c7230 */ /* 0x000fe80000004100 */
[----:B------:R-:W3:Y:S02]  /*69a0*/  LDTM.x32 R4, tmem[UR4] ;  /* 0x00000004000479ee */ /* 0x000ee400082c0000 */
[C---:B---3--:R-:W-:Y:S01]  /*69b0*/  FMUL R0, R38.reuse, R4 ;  /* 0x0000000426007220 */ /* 0x048fe20000400000 */
[C---:B------:R-:W-:Y:S01]  /*69c0*/  FMUL R2, R38.reuse, R5 ;  /* 0x0000000526027220 */ /* 0x040fe20000400000 */
[C---:B-1----:R-:W-:Y:S01]  /*69d0*/  FMUL R3, R38.reuse, R6 ;  /* 0x0000000626037220 */ /* 0x042fe20000400000 */
[C---:B------:R-:W-:Y:S01]  /*69e0*/  FMUL R7, R38.reuse, R7 ;  /* 0x0000000726077220 */ /* 0x040fe20000400000 */
[C---:B------:R-:W-:Y:S01]  /*69f0*/  FFMA R0, R41.reuse, R40, R0 ;  /* 0x0000002829007223 */ /* 0x040fe20000000000 */
[----:B------:R-:W-:Y:S02]  /*6a00*/  HADD2.F32 R40, -RZ, R49.H1_H1 ;  /* 0x30000031ff287230 */ /* 0x000fe40000004100 */
[C---:B------:R-:W-:Y:S01]  /*6a10*/  FFMA R2, R41.reuse, R43, R2 ;  /* 0x0000002b29027223 */ /* 0x040fe20000000002 */
[C---:B------:R-:W-:Y:S01]  /*6a20*/  FFMA R3, R41.reuse, R42, R3 ;  /* 0x0000002a29037223 */ /* 0x040fe20000000003 */
[--C-:B------:R-:W-:Y:S02]  /*6a30*/  HADD2.F32 R43, -RZ, R50.reuse.H0_H0 ;  /* 0x20000032ff2b7230 */ /* 0x100fe40000004100 */
[----:B------:R-:W-:Y:S01]  /*6a40*/  FMUL R4, R38, R8 ;  /* 0x0000000826047220 */ /* 0x000fe20000400000 */
[----:B------:R-:W-:Y:S01]  /*6a50*/  HADD2.F32 R42, -RZ, R50.H1_H1 ;  /* 0x30000032ff2a7230 */ /* 0x000fe20000004100 */
[----:B------:R-:W-:Y:S01]  /*6a60*/  F2FP.F16.F32.PACK_AB R52, R2, R0 ;  /* 0x000000000234723e */ /* 0x000fe200000000ff */
[C---:B------:R-:W-:Y:S01]  /*6a70*/  FFMA R7, R41.reuse, R40, R7 ;  /* 0x0000002829077223 */ /* 0x040fe20000000007 */
[----:B------:R-:W-:Y:S01]  /*6a80*/  FFMA R4, R41, R43, R4 ;  /* 0x0000002b29047223 */ /* 0x000fe20000000004 */
[C---:B------:R-:W-:Y:S01]  /*6a90*/  FMUL R5, R38.reuse, R9 ;  /* 0x0000000926057220 */ /* 0x040fe20000400000 */
[C---:B------:R-:W-:Y:S01]  /*6aa0*/  FMUL R6, R38.reuse, R10 ;  /* 0x0000000a26067220 */ /* 0x040fe20000400000 */
[----:B------:R-:W-:Y:S01]  /*6ab0*/  HADD2.F32 R40, -RZ, R51.H1_H1 ;  /* 0x30000033ff287230 */ /* 0x000fe20000004100 */
[----:B------:R-:W-:Y:S01]  /*6ac0*/  F2FP.F16.F32.PACK_AB R53, R7, R3 ;  /* 0x000000030735723e */ /* 0x000fe200000000ff */
[C---:B------:R-:W-:Y:S01]  /*6ad0*/  FFMA R5, R41.reuse, R42, R5 ;  /* 0x0000002a29057223 */ /* 0x040fe20000000005 */
[----:B------:R-:W-:Y:S01]  /*6ae0*/  FFMA R6, R41, R45, R6 ;  /* 0x0000002d29067223 */ /* 0x000fe20000000006 */
[C---:B------:R-:W-:Y:S01]  /*6af0*/  FMUL R11, R38.reuse, R11 ;  /* 0x0000000b260b7220 */ /* 0x040fe20000400000 */
[--C-:B------:R-:W-:Y:S02]  /*6b00*/  HADD2.F32 R43, -RZ, R56.reuse.H0_H0 ;  /* 0x20000038ff2b7230 */ /* 0x100fe40000004100 */
[C---:B------:R-:W-:Y:S01]  /*6b10*/  FMUL R8, R38.reuse, R12 ;  /* 0x0000000c26087220 */ /* 0x040fe20000400000 */
[----:B------:R-:W-:Y:S01]  /*6b20*/  F2FP.F16.F32.PACK_AB R54, R5, R4 ;  /* 0x000000040536723e */ /* 0x000fe200000000ff */
[C---:B------:R-:W-:Y:S01]  /*6b30*/  FFMA R11, R41.reuse, R40, R11 ;  /* 0x00000028290b7223 */ /* 0x040fe2000000000b */
[----:B------:R-:W-:Y:S02]  /*6b40*/  HADD2.F32 R40, -RZ, R56.H1_H1 ;  /* 0x30000038ff287230 */ /* 0x000fe40000004100 */
[----:B------:R-:W-:Y:S01]  /*6b50*/  FFMA R8, R41, R43, R8 ;  /* 0x0000002b29087223 */ /* 0x000fe20000000008 */
[C---:B------:R-:W-:Y:S01]  /*6b60*/  FMUL R9, R38.reuse, R13 ;  /* 0x0000000d26097220 */ /* 0x040fe20000400000 */
[--C-:B------:R-:W-:Y:S01]  /*6b70*/  HADD2.F32 R45, -RZ, R57.reuse.H0_H0 ;  /* 0x20000039ff2d7230 */ /* 0x100fe20000004100 */
[----:B------:R-:W-:Y:S01]  /*6b80*/  F2FP.F16.F32.PACK_AB R55, R11, R6 ;  /* 0x000000060b37723e */ /* 0x000fe200000000ff */
[C---:B------:R-:W-:Y:S01]  /*6b90*/  FMUL R10, R38.reuse, R14 ;  /* 0x0000000e260a7220 */ /* 0x040fe20000400000 */
[----:B------:R-:W-:Y:S02]  /*6ba0*/  HADD2.F32 R42, -RZ, R57.H1_H1 ;  /* 0x30000039ff2a7230 */ /* 0x000fe40000004100 */
[C---:B------:R-:W-:Y:S01]  /*6bb0*/  FFMA R9, R41.reuse, R40, R9 ;  /* 0x0000002829097223 */ /* 0x040fe20000000009 */
[C---:B------:R-:W-:Y:S01]  /*6bc0*/  FMUL R15, R38.reuse, R15 ;  /* 0x0000000f260f7220 */ /* 0x040fe20000400000 */
[----:B------:R1:W-:Y:S01]  /*6bd0*/  STS.128 [R94], R52 ;  /* 0x000000345e007388 */ /* 0x0003e20000000c00 */
[----:B------:R-:W-:Y:S01]  /*6be0*/  FFMA R10, R41, R45, R10 ;  /* 0x0000002d290a7223 */ /* 0x000fe2000000000a */
[--C-:B------:R-:W-:Y:S01]  /*6bf0*/  HADD2.F32 R40, -RZ, R58.reuse.H0_H0 ;  /* 0x2000003aff287230 */ /* 0x100fe20000004100 */
[----:B------:R-:W-:Y:S01]  /*6c00*/  F2FP.F16.F32.PACK_AB R68, R9, R8 ;  /* 0x000000080944723e */ /* 0x000fe200000000ff */
[----:B------:R-:W-:Y:S01]  /*6c10*/  FFMA R15, R41, R42, R15 ;  /* 0x0000002a290f7223 */ /* 0x000fe2000000000f */
[C---:B------:R-:W-:Y:S01]  /*6c20*/  FMUL R12, R38.reuse, R16 ;  /* 0x00000010260c7220 */ /* 0x040fe20000400000 */
[----:B------:R-:W-:Y:S02]  /*6c30*/  HADD2.F32 R42, -RZ, R58.H1_H1 ;  /* 0x3000003aff2a7230 */ /* 0x000fe40000004100 */
[C---:B------:R-:W-:Y:S01]  /*6c40*/  FMUL R13, R38.reuse, R17 ;  /* 0x00000011260d7220 */ /* 0x040fe20000400000 */
[--C-:B------:R-:W-:Y:S01]  /*6c50*/  HADD2.F32 R43, -RZ, R59.reuse.H0_H0 ;  /* 0x2000003bff2b7230 */ /* 0x100fe20000004100 */
[----:B------:R-:W-:Y:S01]  /*6c60*/  F2FP.F16.F32.PACK_AB R69, R15, R10 ;  /* 0x0000000a0f45723e */ /* 0x000fe200000000ff */
[C---:B------:R-:W-:Y:S01]  /*6c70*/  FFMA R12, R41.reuse, R40, R12 ;  /* 0x00000028290c7223 */ /* 0x040fe2000000000c */
[C---:B------:R-:W-:Y:S01]  /*6c80*/  FFMA R13, R41.reuse, R42, R13 ;  /* 0x0000002a290d7223 */ /* 0x040fe2000000000d */
[C---:B------:R-:W-:Y:S01]  /*6c90*/  FMUL R14, R38.reuse, R18 ;  /* 0x00000012260e7220 */ /* 0x040fe20000400000 */
[----:B------:R-:W-:Y:S02]  /*6ca0*/  HADD2.F32 R40, -RZ, R59.H1_H1 ;  /* 0x3000003bff287230 */ /* 0x000fe40000004100 */
[C---:B------:R-:W-:Y:S01]  /*6cb0*/  FMUL R19, R38.reuse, R19 ;  /* 0x0000001326137220 */ /* 0x040fe20000400000 */
[C---:B------:R-:W-:Y:S01]  /*6cc0*/  FMUL R16, R38.reuse, R20 ;  /* 0x0000001426107220 */ /* 0x040fe20000400000 */
[C---:B------:R-:W-:Y:S01]  /*6cd0*/  FFMA R14, R41.reuse, R43, R14 ;  /* 0x0000002b290e7223 */ /* 0x040fe2000000000e */
[--C-:B------:R-:W-:Y:S02]  /*6ce0*/  HADD2.F32 R43, -RZ, R64.reuse.H0_H0 ;  /* 0x20000040ff2b7230 */ /* 0x100fe40000004100 */
[C---:B------:R-:W-:Y:S01]  /*6cf0*/  FFMA R19, R41.reuse, R40, R19 ;  /* 0x0000002829137223 */ /* 0x040fe20000000013 */
[----:B------:R-:W-:Y:S02]  /*6d00*/  HADD2.F32 R42, -RZ, R64.H1_H1 ;  /* 0x30000040ff2a7230 */ /* 0x000fe40000004100 */
[C---:B------:R-:W-:Y:S01]  /*6d10*/  FMUL R17, R38.reuse, R21 ;  /* 0x0000001526117220 */ /* 0x040fe20000400000 */
[--C-:B------:R-:W-:Y:S02]  /*6d20*/  HADD2.F32 R45, -RZ, R65.reuse.H0_H0 ;  /* 0x20000041ff2d7230 */ /* 0x100fe40000004100 */
[C---:B------:R-:W-:Y:S01]  /*6d30*/  FMUL R18, R38.reuse, R22 ;  /* 0x0000001626127220 */ /* 0x040fe20000400000 */
[----:B------:R-:W-:Y:S02]  /*6d40*/  HADD2.F32 R40, -RZ, R65.H1_H1 ;  /* 0x30000041ff287230 */ /* 0x000fe40000004100 */
[C---:B------:R-:W-:Y:S01]  /*6d50*/  FMUL R23, R38.reuse, R23 ;  /* 0x0000001726177220 */ /* 0x040fe20000400000 */
[C---:B------:R-:W-:Y:S01]  /*6d60*/  FFMA R16, R41.reuse, R43, R16 ;  /* 0x0000002b29107223 */ /* 0x040fe20000000010 */
[C---:B------:R-:W-:Y:S01]  /*6d70*/  FFMA R17, R41.reuse, R42, R17 ;  /* 0x0000002a29117223 */ /* 0x040fe20000000011 */
[C---:B------:R-:W-:Y:S01]  /*6d80*/  FFMA R18, R41.reuse, R45, R18 ;  /* 0x0000002d29127223 */ /* 0x040fe20000000012 */
[C---:B------:R-:W-:Y:S01]  /*6d90*/  FFMA R23, R41.reuse, R40, R23 ;  /* 0x0000002829177223 */ /* 0x040fe20000000017 */
[--C-:B------:R-:W-:Y:S02]  /*6da0*/  HADD2.F32 R43, -RZ, R66.reuse.H0_H0 ;  /* 0x20000042ff2b7230 */ /* 0x100fe40000004100 */
[C---:B------:R-:W-:Y:S01]  /*6db0*/  FMUL R20, R38.reuse, R24 ;  /* 0x0000001826147220 */ /* 0x040fe20000400000 */
        /* <DEDUP_REMOVED lines=9> */
[----:B------:R-:W-:Y:S01]  /*6e50*/  FFMA R27, R41, R42, R27 ;  /* 0x0000002a291b7223 */ /* 0x000fe2000000001b */
[--C-:B------:R-:W-:Y:S02]  /*6e60*/  HADD2.F32 R40, -RZ, R72.reuse.H0_H0 ;  /* 0x20000048ff287230 */ /* 0x100fe40000004100 */
[C---:B------:R-:W-:Y:S01]  /*6e70*/  FMUL R24, R38.reuse, R28 ;  /* 0x0000001c26187220 */ /* 0x040fe20000400000 */
[----:B------:R-:W-:Y:S02]  /*6e80*/  HADD2.F32 R42, -RZ, R72.H1_H1 ;  /* 0x30000048ff2a7230 */ /* 0x000fe40000004100 */
[C---:B------:R-:W-:Y:S01]  /*6e90*/  FMUL R25, R38.reuse, R29 ;  /* 0x0000001d26197220 */ /* 0x040fe20000400000 */
[--C-:B------:R-:W-:Y:S02]  /*6ea0*/  HADD2.F32 R43, -RZ, R73.reuse.H0_H0 ;  /* 0x20000049ff2b7230 */ /* 0x100fe40000004100 */
[C---:B------:R-:W-:Y:S01]  /*6eb0*/  FMUL R26, R38.reuse, R30 ;  /* 0x0000001e261a7220 */ /* 0x040fe20000400000 */
[----:B------:R-:W-:Y:S01]  /*6ec0*/  F2FP.F16.F32.PACK_AB R70, R13, R12 ;  /* 0x0000000c0d46723e */ /* 0x000fe200000000ff */
[----:B------:R-:W-:Y:S01]  /*6ed0*/  FFMA R24, R41, R40, R24 ;  /* 0x0000002829187223 */ /* 0x000fe20000000018 */
[----:B------:R-:W-:Y:S01]  /*6ee0*/  F2FP.F16.F32.PACK_AB R71, R19, R14 ;  /* 0x0000000e1347723e */ /* 0x000fe200000000ff */
[C---:B------:R-:W-:Y:S01]  /*6ef0*/  FFMA R25, R41.reuse, R42, R25 ;  /* 0x0000002a29197223 */ /* 0x040fe20000000019 */
[C---:B------:R-:W-:Y:S01]  /*6f00*/  FFMA R26, R41.reuse, R43, R26 ;  /* 0x0000002b291a7223 */ /* 0x040fe2000000001a */
[----:B------:R-:W-:Y:S02]  /*6f10*/  HADD2.F32 R40, -RZ, R73.H1_H1 ;  /* 0x30000049ff287230 */ /* 0x000fe40000004100 */
[C---:B------:R-:W-:Y:S01]  /*6f20*/  FMUL R31, R38.reuse, R31 ;  /* 0x0000001f261f7220 */ /* 0x040fe20000400000 */
[----:B------:R1:W-:Y:S01]  /*6f30*/  STS.128 [R93+0x10], R68 ;  /* 0x000010445d007388 */ /* 0x0003e20000000c00 */
[--C-:B------:R-:W-:Y:S02]  /*6f40*/  HADD2.F32 R43, -RZ, R74.reuse.H0_H0 ;  /* 0x2000004aff2b7230 */ /* 0x100fe40000004100 */
[C---:B------:R-:W-:Y:S01]  /*6f50*/  FMUL R28, R38.reuse, R32 ;  /* 0x00000020261c7220 */ /* 0x040fe20000400000 */
[----:B------:R-:W-:Y:S02]  /*6f60*/  HADD2.F32 R42, -RZ, R74.H1_H1 ;  /* 0x3000004aff2a7230 */ /* 0x000fe40000004100 */
[C---:B------:R-:W-:Y:S01]  /*6f70*/  FMUL R29, R38.reuse, R33 ;  /* 0x00000021261d7220 */ /* 0x040fe20000400000 */
[----:B------:R-:W-:Y:S02]  /*6f80*/  HADD2.F32 R45, -RZ, R75.H0_H0 ;  /* 0x2000004bff2d7230 */ /* 0x000fe40000004100 */
[C---:B------:R-:W-:Y:S01]  /*6f90*/  FMUL R30, R38.reuse, R34 ;  /* 0x00000022261e7220 */ /* 0x040fe20000400000 */
[----:B------:R-:W-:Y:S01]  /*6fa0*/  FFMA R31, R41, R40, R31 ;  /* 0x00000028291f7223 */ /* 0x000fe2000000001f */
[----:B------:R-:W-:Y:S01]  /*6fb0*/  FMUL R35, R38, R35 ;  /* 0x0000002326237220 */ /* 0x000fe20000400000 */
[----:B------:R-:W-:Y:S01]  /*6fc0*/  F2FP.F16.F32.PACK_AB R100, R17, R16 ;  /* 0x000000101164723e */ /* 0x000fe200000000ff */
[----:B------:R-:W-:Y:S01]  /*6fd0*/  FFMA R28, R41, R43, R28 ;  /* 0x0000002b291c7223 */ /* 0x000fe2000000001c */
[----:B------:R-:W-:Y:S01]  /*6fe0*/  F2FP.F16.F32.PACK_AB R101, R23, R18 ;  /* 0x000000121765723e */ /* 0x000fe200000000ff */
[----:B------:R-:W-:Y:S01]  /*6ff0*/  FFMA R29, R41, R42, R29 ;  /* 0x0000002a291d7223 */ /* 0x000fe2000000001d */
[----:B------:R-:W-:Y:S01]  /*7000*/  F2FP.F16.F32.PACK_AB R102, R21, R20 ;  /* 0x000000141566723e */ /* 0x000fe200000000ff */
[----:B------:R-:W-:Y:S01]  /*7010*/  FFMA R30, R41, R45, R30 ;  /* 0x0000002d291e7223 */ /* 0x000fe2000000001e */
[----:B------:R-:W-:Y:S01]  /*7020*/  F2FP.F16.F32.PACK_AB R103, R27, R22 ;  /* 0x000000161b67723e */ /* 0x000fe200000000ff */
[----:B------:R-:W-:Y:S01]  /*7030*/  FFMA R35, R41, R44, R35 ;  /* 0x0000002c29237223 */ /* 0x000fe20000000023 */
[----:B------:R-:W-:Y:S02]  /*7040*/  F2FP.F16.F32.PACK_AB R104, R25, R24 ;  /* 0x000000181968723e */ /* 0x000fe400000000ff */
[----:B------:R-:W-:Y:S01]  /*7050*/  F2FP.F16.F32.PACK_AB R105, R31, R26 ;  /* 0x0000001a1f69723e */ /* 0x000fe200000000ff */
[----:B------:R1:W-:Y:S01]  /*7060*/  STS.128 [R92+0x20], R100 ;  /* 0x000020645c007388 */ /* 0x0003e20000000c00 */
[----:B------:R-:W-:Y:S02]  /*7070*/  F2FP.F16.F32.PACK_AB R106, R29, R28 ;  /* 0x0000001c1d6a723e */ /* 0x000fe400000000ff */
[----:B------:R-:W-:Y:S05]  /*7080*/  F2FP.F16.F32.PACK_AB R107, R35, R30 ;  /* 0x0000001e236b723e */ /* 0x000fea00000000ff */
[----:B------:R1:W-:Y:S01]  /*7090*/  STS.128 [R88+0x30], R104 ;  /* 0x0000306858007388 */ /* 0x0003e20000000c00 */
[----:B------:R-:W-:Y:S01]  /*70a0*/  @!PT LDS RZ, [RZ] ;  /* 0x00000000fffff984 */ /* 0x000fe20000000800 */
[----:B------:R-:W-:Y:S01]  /*70b0*/  @!PT LDS RZ, [RZ] ;  /* 0x00000000fffff984 */ /* 0x000fe20000000800 */
[----:B------:R-:W-:Y:S01]  /*70c0*/  @!PT LDS RZ, [RZ] ;  /* 0x00000000fffff984 */ /* 0x000fe20000000800 */
[----:B------:R-:W-:Y:S01]  /*70d0*/  @!PT LDS RZ, [RZ] ;  /* 0x00000000fffff984 */ /* 0x000fe20000000800 */
[----:B------:R3:W-:Y:S07]  /*70e0*/  MEMBAR.ALL.CTA ;  /* 0x0000000000007992 */ /* 0x0007ee0000008000 */
[----:B---3--:R-:W3:Y:S02]  /*70f0*/  FENCE.VIEW.ASYNC.S ;  /* 0x00000000000073c6 */ /* 0x008ee40000000000 */
[----:B---3--:R-:W-:Y:S06]  /*7100*/  BAR.SYNC.DEFER_BLOCKING 0x1, 0x80 ;  /* 0x0042000000007b1d */ /* 0x008fec0000010000 */
[----:B------:R-:W-:Y:S05]  /*7110*/  @P0 BRA `(.L_x_118) ;  /* 0x0000000000280947 */ /* 0x000fea0003800000 */
[----:B------:R-:W3:Y:S01]  /*7120*/  LDCU.64 UR6, c[0x0][0x348] ;  /* 0x00006900ff0677ac */ /* 0x000ee20008000a00 */
[----:B------:R-:W-:Y:S01]  /*7130*/  UIADD3 UR4, UPT, UPT, UR44, 0x200, URZ ;  /* 0x000002002c047890 */ /* 0x000fe2000fffe0ff */
[----:B------:R-:W-:Y:S05]  /*7140*/  UMOV UR51, UR36 ;  /* 0x0000002400337c82 */ /* 0x000fea0008000000 */
[----:B------:R-:W-:Y:S04]  /*7150*/  MOV R85, UR4 ;  /* 0x0000000400557c02 */ /* 0x000fe80008000f00 */
[----:B------:R-:W-:Y:S01]  /*7160*/  R2UR UR48, R85 ;  /* 0x00000000553072ca */ /* 0x000fe200000e0000 */
[----:B---3--:R-:W-:Y:S04]  /*7170*/  UIADD3 UR4, UP0, UPT, UR6, 0x680, URZ ;  /* 0x0000068006047890 */ /* 0x008fe8000ff1e0ff */
[----:B------:R-:W-:Y:S09]  /*7180*/  UIADD3.X UR5, UPT, UPT, URZ, UR7, URZ, UP0, !UPT ;  /* 0x00000007ff057290 */ /* 0x000ff200087fe4ff */
[----:B------:R3:W-:Y:S01]  /*7190*/  UTMASTG.3D [UR48], [UR4] ;  /* 0x00000030040073b5 */ /* 0x0007e20008010000 */
[----:B------:R0:W-:Y:S01]  /*71a0*/  UTMACMDFLUSH ;  /* 0x00000000000079b7 */ /* 0x0001e20000000000 */
[----:B---3--:R-:W-:Y:S04]  /*71b0*/  DEPBAR.LE SB0, 0x1 ;  /* 0x000080400000791a */ /* 0x008fe80000000000 */
.L_x_118:
[----:B------:R-:W-:Y:S05]  /*71c0*/  BSYNC.RECONVERGENT B0 ;  /* 0x0000000000007941 */ /* 0x000fea0003800200 */
.L_x_117:
[----:B------:R-:W-:Y:S01]  /*71d0*/  BAR.SYNC.DEFER_BLOCKING 0x1, 0x80 ;  /* 0x0042000000007b1d */ /* 0x000fe20000010000 */
[----:B------:R-:W-:Y:S01]  /*71e0*/  ISETP.NE.AND P1, PT, R97, RZ, PT ;  /* 0x000000ff6100720c */ /* 0x000fe20003f25270 */
[----:B------:R-:W-:Y:S01]  /*71f0*/  UISETP.NE.AND UP0, UPT, UR47, URZ, UPT ;  /* 0x000000ff2f00728c */ /* 0x000fe2000bf05270 */
[----:B------:R-:W-:Y:S11]  /*7200*/  LEA R3, R47, UR44, 0x3 ;  /* 0x0000002c2f037c11 */ /* 0x000ff6000f8e18ff */
[----:B------:R-:W-:Y:S01]  /*7210*/  @P1 SHF.L.U32 R4, R91, 0x1f, RZ ;  /* 0x0000001f5b041819 */ /* 0x000fe200000006ff */
[----:B------:R-:W-:Y:S06]  /*7220*/  BRA.U !UP0, `(.L_x_119) ;  /* 0x0000000108247547 */ /* 0x000fec000b800000 */
[----:B------:R-:W3:Y:S01]  /*7230*/  S2R R0, SR_CgaCtaId ;  /* 0x0000000000007919 */ /* 0x000ee20000008800 */
[----:B------:R-:W-:Y:S01]  /*7240*/  IMAD.U32 R2, RZ, RZ, UR46 ;  /* 0x0000002eff027e24 */ /* 0x000fe2000f8e00ff */
[----:B------:R-:W-:Y:S04]  /*7250*/  UIADD3 UR4, UPT, UPT, UR46, 0x1, URZ ;  /* 0x000000012e047890 */ /* 0x000fe8000fffe0ff */
[----:B------:R-:W-:Y:S01]  /*7260*/  @P1 LEA R2, R2, UR44, 0x3 ;  /* 0x0000002c02021c11 */ /* 0x000fe2000f8e18ff */
[----:B------:R-:W-:Y:S04]  /*7270*/  UISETP.NE.AND UP0, UPT, UR4, 0x4, UPT ;  /* 0x000000040400788c */ /* 0x000fe8000bf05270 */
[----:B------:R-:W-:Y:S01]  /*7280*/  @P1 VIADD R5, R2, 0x70 ;  /* 0x0000007002051836 */ /* 0x000fe20000000000 */
[----:B------:R-:W-:Y:S04]  /*7290*/  USEL UR46, UR4, URZ, UP0 ;  /* 0x000000ff042e7287 */ /* 0x000fe80008000000 */
[----:B---3--:R-:W-:Y:S04]  /*72a0*/  @P1 PRMT R0, R0, 0x654, R5 ;  /* 0x0000065400001816 */ /* 0x008fe80000000005 */
[----:B------:R3:W-:Y:S04]  /*72b0*/  @P1 SYNCS.ARRIVE.TRANS64.RED.A1T0 RZ, [R0+URZ], RZ ;  /* 0x000000ff00ff19a7 */ /* 0x0007e800081004ff */
.L_x_119:
[----:B------:R-:W4:Y:S01]  /*72c0*/  @P1 SYNCS.PHASECHK.TRANS64.TRYWAIT P0, [R3+URZ+0x50], R4 ;  /* 0x00005004030015a7 */ /* 0x000f2200080011ff */
[----:B------:R-:W-:Y:S01]  /*72d0*/  BSSY B1, `(.L_x_120) ;  /* 0x0000016000017945 */ /* 0x000fe20003800000 */
[----:B----4-:R-:W-:Y:S03]  /*72e0*/  @P1 SEL R46, RZ, 0x1, !P0 ;  /* 0x00000001ff2e1807 */ /* 0x010fe60004000000 */
[----:B------:R-:W-:Y:S05]  /*72f0*/  @!P1 BRA `(.L_x_121) ;  /* 0x00000000004c9947 */ /* 0x000fea0003800000 */
[----:B------:R-:W-:Y:S01]  /*7300*/  ISETP.NE.AND P0, PT, R46, RZ, PT ;  /* 0x000000ff2e00720c */ /* 0x000fe20003f05270 */
[----:B------:R-:W-:Y:S01]  /*7310*/  BSSY B0, `(.L_x_122) ;  /* 0x000000b000007945 */ /* 0x000fe20003800000 */
[----:B------:R-:W-:Y:S11]  /*7320*/  ISETP.NE.AND P1, PT, R60, RZ, PT ;  /* 0x000000ff3c00720c */ /* 0x000ff60003f25270 */
[----:B------:R-:W-:Y:S02]  /*7330*/  @!UPT UIADD3 URZ, UPT, UPT, URZ, URZ, URZ ;  /* 0x000000fffffff290 */ /* 0x000fe4000fffe0ff */
[C---:B------:R-:W-:Y:S01]  /*7340*/  @P1 IMAD R6, R47.reuse, 0x2000, R94 ;  /* 0x000020002f061824 */ /* 0x040fe200078e025e */
[C---:B------:R-:W-:Y:S01]  /*7350*/  @P1 LEA R4, R47.reuse, R92, 0xd ;  /* 0x0000005c2f041211 */ /* 0x040fe200078e68ff */
[C---:B------:R-:W-:Y:S02]  /*7360*/  @P1 IMAD R5, R47.reuse, 0x2000, R93 ;  /* 0x000020002f051824 */ /* 0x040fe400078e025d */
[----:B------:R-:W-:Y:S01]  /*7370*/  @P1 IMAD R2, R47, 0x2000, R88 ;  /* 0x000020002f021824 */ /* 0x000fe200078e0258 */
[----:B------:R-:W-:Y:S06]  /*7380*/  @P0 BRA `(.L_x_123) ;  /* 0x00000000000c0947 */ /* 0x000fec0003800000 */
[----:B---3--:R-:W-:Y:S04]  /*7390*/  SHF.L.U32 R0, R91, 0x1f, RZ ;  /* 0x0000001f5b007819 */ /* 0x008fe800000006ff */
[----:B------:R-:W3:Y:S02]  /*73a0*/  SYNCS.PHASECHK.TRANS64.TRYWAIT P0, [R3+URZ+0x50], R0 ;  /* 0x00005000030075a7 */ /* 0x000ee400080011ff */
[----:B---3--:R-:W-:Y:S05]  /*73b0*/  @!P0 BRA `(.L_x_124) ;  /* 0x0000003000e08947 */ /* 0x008fea0003800000 */
.L_x_123:
[----:B------:R-:W-:Y:S05]  /*73c0*/  BSYNC B0 ;  /* 0x0000000000007941 */ /* 0x000fea0003800000 */
.L_x_122:
[----:B------:R-:W-:Y:S02]  /*73d0*/  ISETP.NE.AND P0, PT, R60, RZ, PT ;  /* 0x000000ff3c00720c */ /* 0x000fe40003f05270 */
[----:B------:R-:W-:Y:S11]  /*73e0*/  IADD3 R47, PT, PT, R47, 0x1, RZ ;  /* 0x000000012f2f7810 */ /* 0x000ff60007ffe0ff */
[----:B------:R4:W1:Y:S04]  /*73f0*/  @P0 LDS.128 R48, [R6] ;  /* 0x0000000006300984 */ /* 0x0008680000000c00 */
[----:B------:R4:W1:Y:S04]  /*7400*/  @P0 LDS.128 R56, [R5+0x10] ;  /* 0x0000100005380984 */ /* 0x0008680000000c00 */
[----:B------:R4:W1:Y:S04]  /*7410*/  @P0 LDS.128 R64, [R4+0x20] ;  /* 0x0000200004400984 */ /* 0x0008680000000c00 */
[----:B------:R4:W1:Y:S02]  /*7420*/  @P0 LDS.128 R72, [R2+0x30] ;  /* 0x0000300002480984 */ /* 0x0008640000000c00 */
.L_x_121:
[----:B------:R-:W-:Y:S05]  /*7430*/  BSYNC B1 ;  /* 0x0000000000017941 */ /* 0x000fea0003800000 */
.L_x_120:
[----:B---3--:R-:W-:Y:S05]  /*7440*/  VIADD R0, R39, 0x20 ;  /* 0x0000002027007836 */ /* 0x008fea0000000000 */
[----:B------:R-:W-:Y:S04]  /*7450*/  SHF.R.U32.HI R0, RZ, 0x15, R0 ;  /* 0x00000015ff007819 */ /* 0x000fe80000011600 */
[----:B------:R-:W-:Y:S11]  /*7460*/  LOP3.LUT P0, RZ, R0, 0x3, R81, 0x48, !PT ;  /* 0x0000000300ff7812 */ /* 0x000ff60007804851 */
[----:B------:R-:W-:Y:S02]  /*7470*/  @!UPT UIADD3 URZ, UPT, UPT, URZ, URZ, URZ ;  /* 0x000000fffffff290 */ /* 0x000fe4000fffe0ff */
[----:B------:R-:W-:Y:S05]  /*7480*/  @!P0 BRA `(.L_x_125) ;  /* 0x0000000000408947 */ /* 0x000fea0003800000 */
[----:B------:R-:W3:Y:S01]  /*7490*/  LDCU.64 UR8, c[0x4][0x70] ;  /* 0x01000e00ff0877ac */ /* 0x000ee20008000a00 */
[----:B------:R-:W-:Y:S01]  /*74a0*/  MOV R3, 0x0 ;  /* 0x0000000000037802 */ /* 0x000fe20000000f00 */
[----:B------:R-:W-:Y:S02]  /*74b0*/  HFMA2 R12, -RZ, RZ, 0, 5.9604644775390625e-08 ;  /* 0x00000001ff0c7431 */ /* 0x000fe400000001ff */
[----:B------:R-:W-:Y:S02]  /*74c0*/  IMAD.MOV.U32 R8, RZ, RZ, 0x192 ;  /* 0x00000192ff087424 */ /* 0x000fe400078e00ff */
[----:B------:R-:W-:Y:S01]  /*74d0*/  IMAD.MOV.U32 R13, RZ, RZ, RZ ;  /* 0x000000ffff0d7224 */ /* 0x000fe200078e00ff */
[----:B------:R-:W5:Y:S01]  /*74e0*/  LDCU.64 UR6, c[0x4][0x78] ;  /* 0x01000f00ff0677ac */ /* 0x000f620008000a00 */
[----:B----4-:R-:W4:Y:S01]  /*74f0*/  LDC.64 R2, c[0x4][R3] ;  /* 0x0100000003027b82 */ /* 0x010f220000000a00 */
[----:B------:R-:W2:Y:S01]  /*7500*/  LDCU.64 UR4, c[0x4][0x10] ;  /* 0x01000200ff0477ac */ /* 0x000ea20008000a00 */
[----:B---3--:R-:W-:Y:S01]  /*7510*/  MOV R5, UR9 ;  /* 0x0000000900057c02 */ /* 0x008fe20008000f00 */
[----:B------:R-:W-:Y:S01]  /*7520*/  IMAD.U32 R4, RZ, RZ, UR8 ;  /* 0x00000008ff047e24 */ /* 0x000fe2000f8e00ff */
[----:B-----5:R-:W-:Y:S01]  /*7530*/  MOV R7, UR7 ;  /* 0x0000000700077c02 */ /* 0x020fe20008000f00 */
[----:B------:R-:W-:Y:S01]  /*7540*/  IMAD.U32 R6, RZ, RZ, UR6 ;  /* 0x00000006ff067e24 */ /* 0x000fe2000f8e00ff */
[----:B--2---:R-:W-:Y:S01]  /*7550*/  MOV R11, UR5 ;  /* 0x00000005000b7c02 */ /* 0x004fe20008000f00 */
[----:B------:R-:W-:Y:S02]  /*7560*/  IMAD.U32 R10, RZ, RZ, UR4 ;  /* 0x00000004ff0a7e24 */ /* 0x000fe4000f8e00ff */
[----:B------:R-:W-:Y:S07]  /*7570*/  LEPC R20, `(.L_x_125) ;  /* 0x000000001014794e */ /* 0x000fee0000000000 */
[----:B-1--4-:R-:W-:Y:S05]  /*7580*/  CALL.ABS.NOINC R2 ;  /* 0x0000000002007343 */ /* 0x012fea0003c00000 */
.L_x_125:
[----:B------:R-:W-:Y:S05]  /*7590*/  WARPSYNC.ALL ;  /* 0x0000000000007948 */ /* 0x000fea0003800000 */
[----:B------:R-:W-:Y:S01]  /*75a0*/  R2UR UR4, R39 ;  /* 0x00000000270472ca */ /* 0x000fe200000e0000 */
[--C-:B-1----:R-:W-:Y:S01]  /*75b0*/  HADD2.F32 R40, -RZ, R48.reuse.H0_H0 ;  /* 0x20000030ff287230 */ /* 0x102fe20000004100 */
[----:B------:R-:W1:Y:S01]  /*75c0*/  S2R R99, SR_CgaCtaId ;  /* 0x0000000000637919 */ /* 0x000e620000008800 */
[----:B------:R-:W-:Y:S01]  /*75d0*/  HADD2.F32 R43, -RZ, R48.H1_H1 ;  /* 0x30000030ff2b7230 */ /* 0x000fe20000004100 */
[----:B------:R-:W-:Y:S01]  /*75e0*/  ISETP.NE.AND P6, PT, R97, RZ, PT ;  /* 0x000000ff6100720c */ /* 0x000fe20003fc5270 */
[----:B------:R-:W-:Y:S01]  /*75f0*/  HADD2.F32 R42, -RZ, R49.H1_H1 ;  /* 0x30000031ff2a7230 */ /* 0x000fe20000004100 */
[----:B------:R-:W-:Y:S01]  /*7600*/  ISETP.NE.AND P0, PT, R96, RZ, PT ;  /* 0x000000ff6000720c */ /* 0x000fe20003f05270 */
[--C-:B------:R-:W-:Y:S01]  /*7610*/  HADD2.F32 R44, -RZ, R50.reuse.H1_H1 ;  /* 0x30000032ff2c7230 */ /* 0x100fe20000004100 */
[----:B------:R-:W-:Y:S01]  /*7620*/  MOV R61, UR46 ;  /* 0x0000002e003d7c02 */ /* 0x000fe20008000f00 */
[----:B------:R-:W-:Y:S01]  /*7630*/  HADD2.F32 R45, -RZ, R59.H0_H0 ;  /* 0x2000003bff2d7230 */ /* 0x000fe20000004100 */
[----:B------:R-:W-:Y:S01]  /*7640*/  BSSY.RECONVERGENT B0, `(.L_x_126) ;  /* 0x0000088000007945 */ /* 0x000fe20003800200 */
[----:B------:R-:W-:Y:S02]  /*7650*/  LEA R62, R47, UR44, 0x3 ;  /* 0x0000002c2f3e7c11 */ /* 0x000fe4000f8e18ff */
[----:B----4-:R-:W3:Y:S04]  /*7660*/  LDTM.x32 R4, tmem[UR4+0x20] ;  /* 0x00002004000479ee */ /* 0x010ee800082c0000 */
[----:B------:R-:W-:Y:S04]  /*7670*/  @P6 LEA R61, R61, UR44, 0x3 ;  /* 0x0000002c3d3d6c11 */ /* 0x000fe8000f8e18ff */
[----:B------:R-:W-:Y:S02]  /*7680*/  @P6 IADD3 R104, PT, PT, R61, 0x70, RZ ;  /* 0x000000703d686810 */ /* 0x000fe40007ffe0ff */
[----:B------:R-:W-:Y:S01]  /*7690*/  @P6 SHF.L.U32 R61, R91, 0x1f, RZ ;  /* 0x0000001f5b3d6819 */ /* 0x000fe200000006ff */
[C---:B---3--:R-:W-:Y:S01]  /*76a0*/  FMUL R0, R38.reuse, R4 ;  /* 0x0000000426007220 */ /* 0x048fe20000400000 */
[C---:B------:R-:W-:Y:S01]  /*76b0*/  FMUL R2, R38.reuse, R5 ;  /* 0x0000000526027220 */ /* 0x040fe20000400000 */
[C---:B------:R-:W-:Y:S01]  /*76c0*/  FMUL R3, R38.reuse, R6 ;  /* 0x0000000626037220 */ /* 0x040fe20000400000 */
[C---:B------:R-:W-:Y:S01]  /*76d0*/  FMUL R7, R38.reuse, R7 ;  /* 0x0000000726077220 */ /* 0x040fe20000400000 */
[C---:B------:R-:W-:Y:S01]  /*76e0*/  FFMA R0, R41.reuse, R40, R0 ;  /* 0x0000002829007223 */ /* 0x040fe20000000000 */
[----:B------:R-:W-:Y:S02]  /*76f0*/  HADD2.F32 R40, -RZ, R49.H0_H0 ;  /* 0x20000031ff287230 */ /* 0x000fe40000004100 */
[C---:B------:R-:W-:Y:S01]  /*7700*/  FFMA R2, R41.reuse, R43, R2 ;  /* 0x0000002b29027223 */ /* 0x040fe20000000002 */
[C---:B------:R-:W-:Y:S01]  /*7710*/  FMUL R4, R38.reuse, R8 ;  /* 0x0000000826047220 */ /* 0x040fe20000400000 */
[--C-:B------:R-:W-:Y:S02]  /*7720*/  HADD2.F32 R43, -RZ, R51.reuse.H0_H0 ;  /* 0x20000033ff2b7230 */ /* 0x100fe40000004100 */
[----:B------:R-:W-:Y:S01]  /*7730*/  FMUL R5, R38, R9 ;  /* 0x0000000926057220 */ /* 0x000fe20000400000 */
[C---:B------:R-:W-:Y:S01]  /*7740*/  FFMA R3, R41.reuse, R40, R3 ;  /* 0x0000002829037223 */ /* 0x040fe20000000003 */
[----:B------:R-:W-:Y:S01]  /*7750*/  HADD2.F32 R40, -RZ, R50.H0_H0 ;  /* 0x20000032ff287230 */ /* 0x000fe20000004100 */
[----:B------:R-:W-:Y:S01]  /*7760*/  F2FP.F16.F32.PACK_AB R52, R2, R0 ;  /* 0x000000000234723e */ /* 0x000fe200000000ff */
[C---:B------:R-:W-:Y:S01]  /*7770*/  FFMA R7, R41.reuse, R42, R7 ;  /* 0x0000002a29077223 */ /* 0x040fe20000000007 */
[----:B------:R-:W-:Y:S02]  /*7780*/  HADD2.F32 R42, -RZ, R51.H1_H1 ;  /* 0x30000033ff2a7230 */ /* 0x000fe40000004100 */
[C---:B------:R-:W-:Y:S01]  /*7790*/  FMUL R6, R38.reuse, R10 ;  /* 0x0000000a26067220 */ /* 0x040fe20000400000 */
[C---:B------:R-:W-:Y:S01]  /*77a0*/  FFMA R4, R41.reuse, R40, R4 ;  /* 0x0000002829047223 */ /* 0x040fe20000000004 */
[----:B------:R-:W-:Y:S01]  /*77b0*/  FFMA R5, R41, R44, R5 ;  /* 0x0000002c29057223 */ /* 0x000fe20000000005 */
[----:B------:R-:W-:Y:S01]  /*77c0*/  F2FP.F16.F32.PACK_AB R53, R7, R3 ;  /* 0x000000030735723e */ /* 0x000fe200000000ff */
[----:B------:R-:W-:Y:S01]  /*77d0*/  FFMA R6, R41, R43, R6 ;  /* 0x0000002b29067223 */ /* 0x000fe20000000006 */
[C---:B------:R-:W-:Y:S01]  /*77e0*/  FMUL R11, R38.reuse, R11 ;  /* 0x0000000b260b7220 */ /* 0x040fe20000400000 */
[--C-:B------:R-:W-:Y:S01]  /*77f0*/  HADD2.F32 R40, -RZ, R56.reuse.H0_H0 ;  /* 0x20000038ff287230 */ /* 0x100fe20000004100 */
[----:B------:R-:W-:Y:S01]  /*7800*/  F2FP.F16.F32.PACK_AB R54, R5, R4 ;  /* 0x000000040536723e */ /* 0x000fe200000000ff */
[C---:B------:R-:W-:Y:S01]  /*7810*/  FMUL R8, R38.reuse, R12 ;  /* 0x0000000c26087220 */ /* 0x040fe20000400000 */
[C---:B------:R-:W-:Y:S01]  /*7820*/  FFMA R11, R41.reuse, R42, R11 ;  /* 0x0000002a290b7223 */ /* 0x040fe2000000000b */
[----:B------:R-:W-:Y:S02]  /*7830*/  HADD2.F32 R42, -RZ, R56.H1_H1 ;  /* 0x30000038ff2a7230 */ /* 0x000fe40000004100 */
[C---:B------:R-:W-:Y:S01]  /*7840*/  FMUL R9, R38.reuse, R13 ;  /* 0x0000000d26097220 */ /* 0x040fe20000400000 */
[--C-:B------:R-:W-:Y:S02]  /*7850*/  HADD2.F32 R43, -RZ, R57.reuse.H0_H0 ;  /* 0x20000039ff2b7230 */ /* 0x100fe40000004100 */
[----:B------:R-:W-:Y:S01]  /*7860*/  FFMA R8, R41, R40, R8 ;  /* 0x0000002829087223 */ /* 0x000fe20000000008 */
[----:B------:R-:W-:Y:S01]  /*7870*/  F2FP.F16.F32.PACK_AB R55, R11, R6 ;  /* 0x000000060b37723e */ /* 0x000fe200000000ff */
[----:B------:R-:W-:Y:S01]  /*7880*/  FFMA R9, R41, R42, R9 ;  /* 0x0000002a29097223 */ /* 0x000fe20000000009 */
[C---:B------:R-:W-:Y:S01]  /*7890*/  FMUL R10, R38.reuse, R14 ;  /* 0x0000000e260a7220 */ /* 0x040fe20000400000 */
[----:B------:R-:W-:Y:S02]  /*78a0*/  HADD2.F32 R40, -RZ, R57.H1_H1 ;  /* 0x30000039ff287230 */ /* 0x000fe40000004100 */
[C---:B------:R-:W-:Y:S01]  /*78b0*/  FMUL R15, R38.reuse, R15 ;  /* 0x0000000f260f7220 */ /* 0x040fe20000400000 */
[----:B------:R3:W-:Y:S01]  /*78c0*/  STS.128 [R94+0x2000], R52 ;  /* 0x002000345e007388 */ /* 0x0007e20000000c00 */
[----:B------:R-:W-:Y:S01]  /*78d0*/  F2FP.F16.F32.PACK_AB R68, R9, R8 ;  /* 0x000000080944723e */ /* 0x000fe200000000ff */
[C---:B------:R-:W-:Y:S01]  /*78e0*/  FFMA R10, R41.reuse, R43, R10 ;  /* 0x0000002b290a7223 */ /* 0x040fe2000000000a */
[--C-:B------:R-:W-:Y:S02]  /*78f0*/  HADD2.F32 R43, -RZ, R58.reuse.H0_H0 ;  /* 0x2000003aff2b7230 */ /* 0x100fe40000004100 */
[----:B------:R-:W-:Y:S01]  /*7900*/  FFMA R15, R41, R40, R15 ;  /* 0x00000028290f7223 */ /* 0x000fe2000000000f */
[C---:B------:R-:W-:Y:S01]  /*7910*/  FMUL R12, R38.reuse, R16 ;  /* 0x00000010260c7220 */ /* 0x040fe20000400000 */
[----:B------:R-:W-:Y:S02]  /*7920*/  HADD2.F32 R42, -RZ, R58.H1_H1 ;  /* 0x3000003aff2a7230 */ /* 0x000fe40000004100 */
[C---:B------:R-:W-:Y:S01]  /*7930*/  FMUL R13, R38.reuse, R17 ;  /* 0x00000011260d7220 */ /* 0x040fe20000400000 */
[C---:B------:R-:W-:Y:S01]  /*7940*/  FMUL R14, R38.reuse, R18 ;  /* 0x00000012260e7220 */ /* 0x040fe20000400000 */
[----:B------:R-:W-:Y:S01]  /*7950*/  F2FP.F16.F32.PACK_AB R69, R15, R10 ;  /* 0x0000000a0f45723e */ /* 0x000fe200000000ff */
[C---:B------:R-:W-:Y:S01]  /*7960*/  FFMA R12, R41.reuse, R43, R12 ;  /* 0x0000002b290c7223 */ /* 0x040fe2000000000c */
[----:B------:R-:W-:Y:S02]  /*7970*/  HADD2.F32 R40, -RZ, R59.H1_H1 ;  /* 0x3000003bff287230 */ /* 0x000fe40000004100 */
[C---:B------:R-:W-:Y:S01]  /*7980*/  FFMA R13, R41.reuse, R42, R13 ;  /* 0x0000002a290d7223 */ /* 0x040fe2000000000d */
[C---:B------:R-:W-:Y:S01]  /*7990*/  FMUL R19, R38.reuse, R19 ;  /* 0x0000001326137220 */ /* 0x040fe20000400000 */
[--C-:B------:R-:W-:Y:S02]  /*79a0*/  HADD2.F32 R43, -RZ, R64.reuse.H0_H0 ;  /* 0x20000040ff2b7230 */ /* 0x100fe40000004100 */
[C---:B------:R-:W-:Y:S01]  /*79b0*/  FMUL R16, R38.reuse, R20 ;  /* 0x0000001426107220 */ /* 0x040fe20000400000 */
[----:B------:R-:W-:Y:S02]  /*79c0*/  HADD2.F32 R42, -RZ, R64.H1_H1 ;  /* 0x30000040ff2a7230 */ /* 0x000fe40000004100 */
[C---:B------:R-:W-:Y:S01]  /*79d0*/  FMUL R17, R38.reuse, R21 ;  /* 0x0000001526117220 */ /* 0x040fe20000400000 */
[C---:B------:R-:W-:Y:S01]  /*79e0*/  FFMA R14, R41.reuse, R45, R14 ;  /* 0x0000002d290e7223 */ /* 0x040fe2000000000e */
[C---:B------:R-:W-:Y:S01]  /*79f0*/  FFMA R19, R41.reuse, R40, R19 ;  /* 0x0000002829137223 */ /* 0x040fe20000000013 */
[--C-:B------:R-:W-:Y:S02]  /*7a00*/  HADD2.F32 R45, -RZ, R65.reuse.H0_H0 ;  /* 0x20000041ff2d7230 */ /* 0x100fe40000004100 */
[C---:B------:R-:W-:Y:S01]  /*7a10*/  FFMA R16, R41.reuse, R43, R16 ;  /* 0x0000002b29107223 */ /* 0x040fe20000000010 */
[C---:B------:R-:W-:Y:S01]  /*7a20*/  FMUL R18, R38.reuse, R22 ;  /* 0x0000001626127220 */ /* 0x040fe20000400000 */
[----:B------:R-:W-:Y:S02]  /*7a30*/  HADD2.F32 R40, -RZ, R65.H1_H1 ;  /* 0x30000041ff287230 */ /* 0x000fe40000004100 */
[C---:B------:R-:W-:Y:S01]  /*7a40*/  FFMA R17, R41.reuse, R42, R17 ;  /* 0x0000002a29117223 */ /* 0x040fe20000000011 */
[C---:B------:R-:W-:Y:S01]  /*7a50*/  FMUL R23, R38.reuse, R23 ;  /* 0x0000001726177220 */ /* 0x040fe20000400000 */
[--C-:B------:R-:W-:Y:S02]  /*7a60*/  HADD2.F32 R42, -RZ, R66.reuse.H0_H0 ;  /* 0x20000042ff2a7230 */ /* 0x100fe40000004100 */
[C---:B------:R-:W-:Y:S01]  /*7a70*/  FMUL R20, R38.reuse, R24 ;  /* 0x0000001826147220 */ /* 0x040fe20000400000 */
[C---:B------:R-:W-:Y:S01]  /*7a80*/  FFMA R18, R41.reuse, R45, R18 ;  /* 0x0000002d29127223 */ /* 0x040fe20000000012 */
        /* <DEDUP_REMOVED lines=11> */
[----:B------:R-:W-:Y:S01]  /*7b40*/  FFMA R27, R41, R42, R27 ;  /* 0x0000002a291b7223 */ /* 0x000fe2000000001b */
        /* <DEDUP_REMOVED lines=17> */
[--C-:B------:R-:W-:Y:S02]  /*7c60*/  HADD2.F32 R45, -RZ, R75.reuse.H0_H0 ;  /* 0x2000004bff2d7230 */ /* 0x100fe40000004100 */
[C---:B------:R-:W-:Y:S01]  /*7c70*/  FMUL R30, R38.reuse, R34 ;  /* 0x00000022261e7220 */ /* 0x040fe20000400000 */
[----:B------:R-:W-:Y:S02]  /*7c80*/  HADD2.F32 R44, -RZ, R75.H1_H1 ;  /* 0x3000004bff2c7230 */ /* 0x000fe40000004100 */
[----:B------:R-:W-:Y:S01]  /*7c90*/  FFMA R31, R41, R40, R31 ;  /* 0x00000028291f7223 */ /* 0x000fe2000000001f */
[----:B------:R-:W-:Y:S01]  /*7ca0*/  FMUL R35, R38, R35 ;  /* 0x0000002326237220 */ /* 0x000fe20000400000 */
[----:B---3--:R-:W-:Y:S01]  /*7cb0*/  F2FP.F16.F32.PACK_AB R52, R17, R16 ;  /* 0x000000101134723e */ /* 0x008fe200000000ff */
        /* <DEDUP_REMOVED lines=11> */
[----:B------:R-:W-:Y:S02]  /*7d70*/  F2FP.F16.F32.PACK_AB R103, R35, R30 ;  /* 0x0000001e2367723e */ /* 0x000fe400000000ff */
[----:B-1----:R-:W-:Y:S03]  /*7d80*/  @P6 PRMT R104, R99, 0x654, R104 ;  /* 0x0000065463686816 */ /* 0x002fe60000000068 */
[----:B------:R4:W-:Y:S01]  /*7d90*/  STS.128 [R88+0x2030], R100 ;  /* 0x0020306458007388 */ /* 0x0009e20000000c00 */
[----:B------:R-:W-:Y:S01]  /*7da0*/  @!PT LDS RZ, [RZ] ;  /* 0x00000000fffff984 */ /* 0x000fe20000000800 */
[----:B------:R-:W-:Y:S01]  /*7db0*/  @!PT LDS RZ, [RZ] ;  /* 0x00000000fffff984 */ /* 0x000fe20000000800 */
[----:B------:R-:W-:Y:S01]  /*7dc0*/  @!PT LDS RZ, [RZ] ;  /* 0x00000000fffff984 */ /* 0x000fe20000000800 */
[----:B------:R-:W-:Y:S01]  /*7dd0*/  @!PT LDS RZ, [RZ] ;  /* 0x00000000fffff984 */ /* 0x000fe20000000800 */
[----:B------:R1:W-:Y:S07]  /*7de0*/  MEMBAR.ALL.CTA ;  /* 0x0000000000007992 */ /* 0x0003ee0000008000 */
[----:B-1----:R-:W1:Y:S02]  /*7df0*/  FENCE.VIEW.ASYNC.S ;  /* 0x00000000000073c6 */ /* 0x002e640000000000 */
[----:B-1----:R-:W-:Y:S06]  /*7e00*/  BAR.SYNC.DEFER_BLOCKING 0x1, 0x80 ;  /* 0x0042000000007b1d */ /* 0x002fec0000010000 */
[----:B------:R-:W-:Y:S05]  /*7e10*/  @P0 BRA `(.L_x_127) ;  /* 0x0000000000280947 */ /* 0x000fea0003800000 */
[----:B------:R-:W1:Y:S01]  /*7e20*/  LDCU.64 UR6, c[0x0][0x348] ;  /* 0x00006900ff0677ac */ /* 0x000e620008000a00 */
[----:B------:R-:W-:Y:S02]  /*7e30*/  UIADD3 UR9, UPT, UPT, UR49, 0x20, URZ ;  /* 0x0000002031097890 */ /* 0x000fe4000fffe0ff */
[----:B------:R-:W-:Y:S01]  /*7e40*/  UIADD3 UR8, UPT, UPT, UR44, 0x2200, URZ ;  /* 0x000022002c087890 */ /* 0x000fe2000fffe0ff */
[----:B------:R-:W-:Y:S01]  /*7e50*/  UMOV UR10, UR50 ;  /* 0x00000032000a7c82 */ /* 0x000fe20008000000 */
[----:B------:R-:W-:Y:S01]  /*7e60*/  UMOV UR11, UR36 ;  /* 0x00000024000b7c82 */ /* 0x000fe20008000000 */
[----:B-1----:R-:W-:Y:S04]  /*7e70*/  UIADD3 UR4, UP0, UPT, UR6, 0x680, URZ ;  /* 0x0000068006047890 */ /* 0x002fe8000ff1e0ff */
[----:B------:R-:W-:Y:S09]  /*7e80*/  UIADD3.X UR5, UPT, UPT, URZ, UR7, URZ, UP0, !UPT ;  /* 0x00000007ff057290 */ /* 0x000ff200087fe4ff */
[----:B------:R1:W-:Y:S01]  /*7e90*/  UTMASTG.3D [UR8], [UR4] ;  /* 0x00000008040073b5 */ /* 0x0003e20008010000 */
[----:B------:R0:W-:Y:S01]  /*7ea0*/  UTMACMDFLUSH ;  /* 0x00000000000079b7 */ /* 0x0001e20000000000 */
[----:B-1----:R-:W-:Y:S04]  /*7eb0*/  DEPBAR.LE SB0, 0x1 ;  /* 0x000080400000791a */ /* 0x002fe80000000000 */
.L_x_127:
[----:B------:R-:W-:Y:S05]  /*7ec0*/  BSYNC.RECONVERGENT B0 ;  /* 0x0000000000007941 */ /* 0x000fea0003800200 */
.L_x_126:
[----:B------:R-:W-:Y:S01]  /*7ed0*/  BAR.SYNC.DEFER_BLOCKING 0x1, 0x80 ;  /* 0x0042000000007b1d */ /* 0x000fe20000010000 */
[----:B------:R-:W-:Y:S04]  /*7ee0*/  UIADD3 UR4, UPT, UPT, UR46, 0x1, URZ ;  /* 0x000000012e047890 */ /* 0x000fe8000fffe0ff */
[----:B------:R-:W-:Y:S04]  /*7ef0*/  UISETP.NE.AND UP0, UPT, UR4, 0x4, UPT ;  /* 0x000000040400788c */ /* 0x000fe8000bf05270 */
[----:B------:R-:W-:Y:S01]  /*7f00*/  USEL UR45, UR4, URZ, UP0 ;  /* 0x000000ff042d7287 */ /* 0x000fe20008000000 */
[----:B------:R1:W-:Y:S01]  /*7f10*/  @P6 SYNCS.ARRIVE.TRANS64.RED.A1T0 RZ, [R104+URZ], RZ ;  /* 0x000000ff68ff69a7 */ /* 0x0003e200081004ff */
[----:B------:R-:W-:Y:S01]  /*7f20*/  BSSY B1, `(.L_x_128) ;  /* 0x0000017000017945 */ /* 0x000fe20003800000 */
[----:B------:R-:W3:Y:S02]  /*7f30*/  @P6 SYNCS.PHASECHK.TRANS64.TRYWAIT P0, [R62+URZ+0x50], R61 ;  /* 0x0000503d3e0065a7 */ /* 0x000ee400080011ff */
[----:B---3--:R-:W-:Y:S01]  /*7f40*/  @P6 SEL R46, RZ, 0x1, !P0 ;  /* 0x00000001ff2e6807 */ /* 0x008fe20004000000 */
[----:B-1----:R-:W-:Y:S06]  /*7f50*/  @!P6 BRA `(.L_x_129) ;  /* 0x00000000004ce947 */ /* 0x002fec0003800000 */
        /* <DEDUP_REMOVED lines=9> */
[----:B------:R-:W-:Y:S04]  /*7ff0*/  SHF.L.U32 R5, R91, 0x1f, RZ ;  /* 0x0000001f5b057819 */ /* 0x000fe800000006ff */
[----:B------:R-:W1:Y:S02]  /*8000*/  SYNCS.PHASECHK.TRANS64.TRYWAIT P0, [R62+URZ+0x50], R5 ;  /* 0x000050053e0075a7 */ /* 0x000e6400080011ff */
[----:B-1----:R-:W-:Y:S05]  /*8010*/  @!P0 BRA `(.L_x_132) ;  /* 0x0000002400dc8947 */ /* 0x002fea0003800000 */
.L_x_131:
[----:B------:R-:W-:Y:S05]  /*8020*/  BSYNC B0 ;  /* 0x0000000000007941 */ /* 0x000fea0003800000 */
.L_x_130:
[----:B------:R-:W-:Y:S02]  /*8030*/  ISETP.NE.AND P0, PT, R60, RZ, PT ;  /* 0x000000ff3c00720c */ /* 0x000fe40003f05270 */
[----:B------:R-:W-:Y:S11]  /*8040*/  IADD3 R47, PT, PT, R47, 0x1, RZ ;  /* 0x000000012f2f7810 */ /* 0x000ff60007ffe0ff */
[----:B------:R3:W1:Y:S04]  /*8050*/  @P0 LDS.128 R48, [R4] ;  /* 0x0000000004300984 */ /* 0x0006680000000c00 */
[----:B------:R3:W1:Y:S04]  /*8060*/  @P0 LDS.128 R56, [R3+0x10] ;  /* 0x0000100003380984 */ /* 0x0006680000000c00 */
[----:B------:R3:W1:Y:S04]  /*8070*/  @P0 LDS.128 R64, [R2+0x20] ;  /* 0x0000200002400984 */ /* 0x0006680000000c00 */
[----:B------:R3:W1:Y:S02]  /*8080*/  @P0 LDS.128 R72, [R0+0x30] ;  /* 0x0000300000480984 */ /* 0x0006640000000c00 */
.L_x_129:
[----:B------:R-:W-:Y:S05]  /*8090*/  BSYNC B1 ;  /* 0x0000000000017941 */ /* 0x000fea0003800000 */
.L_x_128:
[----:B---3--:R-:W-:Y:S05]  /*80a0*/  VIADD R0, R39, 0x40 ;  /* 0x0000004027007836 */ /* 0x008fea0000000000 */
[----:B------:R-:W-:Y:S04]  /*80b0*/  SHF.R.U32.HI R0, RZ, 0x15, R0 ;  /* 0x00000015ff007819 */ /* 0x000fe80000011600 */
[----:B------:R-:W-:Y:S11]  /*80c0*/  LOP3.LUT P0, RZ, R0, 0x3, R81, 0x48, !PT ;  /* 0x0000000300ff7812 */ /* 0x000ff60007804851 */
[----:B------:R-:W-:Y:S02]  /*80d0*/  @!UPT UIADD3 URZ, UPT, UPT, URZ, URZ, URZ ;  /* 0x000000fffffff290 */ /* 0x000fe4000fffe0ff */
[----:B------:R-:W-:Y:S05]  /*80e0*/  @!P0 BRA `(.L_x_133) ;  /* 0x0000000000408947 */ /* 0x000fea0003800000 */
[----:B------:R-:W1:Y:S01]  /*80f0*/  LDCU.64 UR8, c[0x4][0x70] ;  /* 0x01000e00ff0877ac */ /* 0x000e620008000a00 */
[----:B------:R-:W-:Y:S01]  /*8100*/  MOV R3, 0x0 ;  /* 0x0000000000037802 */ /* 0x000fe20000000f00 */
[----:B------:R-:W-:Y:S02]  /*8110*/  HFMA2 R12, -RZ, RZ, 0, 5.9604644775390625e-08 ;  /* 0x00000001ff0c7431 */ /* 0x000fe400000001ff */
[----:B------:R-:W-:Y:S02]  /*8120*/  IMAD.MOV.U32 R8, RZ, RZ, 0x192 ;  /* 0x00000192ff087424 */ /* 0x000fe400078e00ff */
[----:B------:R-:W-:Y:S01]  /*8130*/  IMAD.MOV.U32 R13, RZ, RZ, RZ ;  /* 0x000000ffff0d7224 */ /* 0x000fe200078e00ff */
[----:B------:R-:W3:Y:S01]  /*8140*/  LDCU.64 UR6, c[0x4][0x78] ;  /* 0x01000f00ff0677ac */ /* 0x000ee20008000a00 */
[----:B------:R-:W2:Y:S01]  /*8150*/  LDC.64 R2, c[0x4][R3] ;  /* 0x0100000003027b82 */ /* 0x000ea20000000a00 */
[----:B------:R-:W5:Y:S01]  /*8160*/  LDCU.64 UR4, c[0x4][0x10] ;  /* 0x01000200ff0477ac */ /* 0x000f620008000a00 */
[----:B-1----:R-:W-:Y:S01]  /*8170*/  MOV R5, UR9 ;  /* 0x0000000900057c02 */ /* 0x002fe20008000f00 */
[----:B------:R-:W-:Y:S01]  /*8180*/  IMAD.U32 R4, RZ, RZ, UR8 ;  /* 0x00000008ff047e24 */ /* 0x000fe2000f8e00ff */
[----:B---3--:R-:W-:Y:S01]  /*8190*/  MOV R7, UR7 ;  /* 0x0000000700077c02 */ /* 0x008fe20008000f00 */
[----:B------:R-:W-:Y:S01]  /*81a0*/  IMAD.U32 R6, RZ, RZ, UR6 ;  /* 0x00000006ff067e24 */ /* 0x000fe2000f8e00ff */
[----:B-----5:R-:W-:Y:S01]  /*81b0*/  MOV R11, UR5 ;  /* 0x00000005000b7c02 */ /* 0x020fe20008000f00 */
[----:B------:R-:W-:Y:S02]  /*81c0*/  IMAD.U32 R10, RZ, RZ, UR4 ;  /* 0x00000004ff0a7e24 */ /* 0x000fe4000f8e00ff */
[----:B------:R-:W-:Y:S07]  /*81d0*/  LEPC R20, `(.L_x_133) ;  /* 0x000000001014794e */ /* 0x000fee0000000000 */
[----:B--2-4-:R-:W-:Y:S05]  /*81e0*/  CALL.ABS.NOINC R2 ;  /* 0x0000000002007343 */ /* 0x014fea0003c00000 */
.L_x_133:
[----:B------:R-:W-:Y:S05]  /*81f0*/  WARPSYNC.ALL ;  /* 0x0000000000007948 */ /* 0x000fea0003800000 */
[----:B------:R-:W-:Y:S01]  /*8200*/  R2UR UR4, R39 ;  /* 0x00000000270472ca */ /* 0x000fe200000e0000 */
[--C-:B-1----:R-:W-:Y:S01]  /*8210*/  HADD2.F32 R40, -RZ, R48.reuse.H0_H0 ;  /* 0x20000030ff287230 */ /* 0x102fe20000004100 */
[----:B------:R-:W-:Y:S01]  /*8220*/  ISETP.NE.AND P6, PT, R97, RZ, PT ;  /* 0x000000ff6100720c */ /* 0x000fe20003fc5270 */
[----:B------:R-:W-:Y:S01]  /*8230*/  HADD2.F32 R43, -RZ, R48.H1_H1 ;  /* 0x30000030ff2b7230 */ /* 0x000fe20000004100 */
[----:B------:R-:W-:Y:S01]  /*8240*/  ISETP.NE.AND P0, PT, R96, RZ, PT ;  /* 0x000000ff6000720c */ /* 0x000fe20003f05270 */
[----:B------:R-:W-:Y:S01]  /*8250*/  HADD2.F32 R42, -RZ, R49.H0_H0 ;  /* 0x20000031ff2a7230 */ /* 0x000fe20000004100 */
[----:B------:R-:W-:Y:S01]  /*8260*/  MOV R61, UR45 ;  /* 0x0000002d003d7c02 */ /* 0x000fe20008000f00 */
[--C-:B------:R-:W-:Y:S01]  /*8270*/  HADD2.F32 R45, -RZ, R51.reuse.H0_H0 ;  /* 0x20000033ff2d7230 */ /* 0x100fe20000004100 */
[----:B------:R-:W-:Y:S01]  /*8280*/  BSSY.RECONVERGENT B0, `(.L_x_134) ;  /* 0x0000089000007945 */ /* 0x000fe20003800200 */
[----:B------:R-:W-:Y:S04]  /*8290*/  HADD2.F32 R44, -RZ, R51.H1_H1 ;  /* 0x30000033ff2c7230 */ /* 0x000fe80000004100 */
[----:B------:R-:W1:Y:S02]  /*82a0*/  LDTM.x32 R4, tmem[UR4+0x40] ;  /* 0x00004004000479ee */ /* 0x000e6400082c0000 */
[----:B------:R-:W-:Y:S02]  /*82b0*/  @P6 LEA R61, R61, UR44, 0x3 ;  /* 0x0000002c3d3d6c11 */ /* 0x000fe4000f8e18ff */
[----:B------:R-:W-:Y:S02]  /*82c0*/  @P6 SHF.L.U32 R104, R91, 0x1f, RZ ;  /* 0x0000001f5b686819 */ /* 0x000fe400000006ff */
[----:B------:R-:W-:Y:S02]  /*82d0*/  @P6 IADD3 R62, PT, PT, R61, 0x70, RZ ;  /* 0x000000703d3e6810 */ /* 0x000fe40007ffe0ff */
[----:B------:R-:W-:Y:S02]  /*82e0*/  LEA R61, R47, UR44, 0x3 ;  /* 0x0000002c2f3d7c11 */ /* 0x000fe4000f8e18ff */
[----:B------:R-:W-:Y:S01]  /*82f0*/  @P6 PRMT R62, R99, 0x654, R62 ;  /* 0x00000654633e6816 */ /* 0x000fe2000000003e */
[C---:B-1----:R-:W-:Y:S01]  /*8300*/  FMUL R0, R38.reuse, R4 ;  /* 0x0000000426007220 */ /* 0x042fe20000400000 */
[C---:B------:R-:W-:Y:S01]  /*8310*/  FMUL R2, R38.reuse, R5 ;  /* 0x0000000526027220 */ /* 0x040fe20000400000 */
[C---:B------:R-:W-:Y:S01]  /*8320*/  FMUL R3, R38.reuse, R6 ;  /* 0x0000000626037220 */ /* 0x040fe20000400000 */
        /* <DEDUP_REMOVED lines=8> */
[----:B----4-:R-:W-:Y:S01]  /*83b0*/  F2FP.F16.F32.PACK_AB R68, R2, R0 ;  /* 0x000000000244723e */ /* 0x010fe200000000ff */
[C---:B------:R-:W-:Y:S01]  /*83c0*/  FFMA R7, R41.reuse, R40, R7 ;  /* 0x0000002829077223 */ /* 0x040fe20000000007 */
[----:B------:R-:W-:Y:S01]  /*83d0*/  FFMA R4, R41, R43, R4 ;  /* 0x0000002b29047223 */ /* 0x000fe20000000004 */
[C---:B------:R-:W-:Y:S01]  /*83e0*/  FMUL R5, R38.reuse, R9 ;  /* 0x0000000926057220 */ /* 0x040fe20000400000 */
[C---:B------:R-:W-:Y:S01]  /*83f0*/  FMUL R6, R38.reuse, R10 ;  /* 0x0000000a26067220 */ /* 0x040fe20000400000 */
[C---:B------:R-:W-:Y:S01]  /*8400*/  FMUL R11, R38.reuse, R11 ;  /* 0x0000000b260b7220 */ /* 0x040fe20000400000 */
[--C-:B------:R-:W-:Y:S01]  /*8410*/  HADD2.F32 R40, -RZ, R56.reuse.H0_H0 ;  /* 0x20000038ff287230 */ /* 0x100fe20000004100 */
[----:B------:R-:W-:Y:S01]  /*8420*/  F2FP.F16.F32.PACK_AB R69, R7, R3 ;  /* 0x000000030745723e */ /* 0x000fe200000000ff */
[C---:B------:R-:W-:Y:S01]  /*8430*/  FFMA R5, R41.reuse, R42, R5 ;  /* 0x0000002a29057223 */ /* 0x040fe20000000005 */
[C---:B------:R-:W-:Y:S01]  /*8440*/  FFMA R6, R41.reuse, R45, R6 ;  /* 0x0000002d29067223 */ /* 0x040fe20000000006 */
[----:B------:R-:W-:Y:S01]  /*8450*/  FFMA R11, R41, R44, R11 ;  /* 0x0000002c290b7223 */ /* 0x000fe2000000000b */
[C---:B------:R-:W-:Y:S01]  /*8460*/  FMUL R8, R38.reuse, R12 ;  /* 0x0000000c26087220 */ /* 0x040fe20000400000 */
[----:B------:R-:W-:Y:S01]  /*8470*/  HADD2.F32 R42, -RZ, R56.H1_H1 ;  /* 0x30000038ff2a7230 */ /* 0x000fe20000004100 */
[----:B------:R-:W-:Y:S01]  /*8480*/  F2FP.F16.F32.PACK_AB R70, R5, R4 ;  /* 0x000000040546723e */ /* 0x000fe200000000ff */
[C---:B------:R-:W-:Y:S01]  /*8490*/  FMUL R9, R38.reuse, R13 ;  /* 0x0000000d26097220 */ /* 0x040fe20000400000 */
[----:B------:R-:W-:Y:S01]  /*84a0*/  F2FP.F16.F32.PACK_AB R71, R11, R6 ;  /* 0x000000060b47723e */ /* 0x000fe200000000ff */
[C---:B------:R-:W-:Y:S01]  /*84b0*/  FFMA R8, R41.reuse, R40, R8 ;  /* 0x0000002829087223 */ /* 0x040fe20000000008 */
[--C-:B------:R-:W-:Y:S02]  /*84c0*/  HADD2.F32 R43, -RZ, R57.reuse.H0_H0 ;  /* 0x20000039ff2b7230 */ /* 0x100fe40000004100 */
[----:B------:R-:W-:Y:S01]  /*84d0*/  FFMA R9, R41, R42, R9 ;  /* 0x0000002a29097223 */ /* 0x000fe20000000009 */
[C---:B------:R-:W-:Y:S01]  /*84e0*/  FMUL R10, R38.reuse, R14 ;  /* 0x0000000e260a7220 */ /* 0x040fe20000400000 */
[----:B------:R1:W-:Y:S01]  /*84f0*/  STS.128 [R94+0x4000], R68 ;  /* 0x004000445e007388 */ /* 0x0003e20000000c00 */
[----:B------:R-:W-:Y:S02]  /*8500*/  HADD2.F32 R40, -RZ, R57.H1_H1 ;  /* 0x30000039ff287230 */ /* 0x000fe40000004100 */
[C---:B------:R-:W-:Y:S01]  /*8510*/  FMUL R15, R38.reuse, R15 ;  /* 0x0000000f260f7220 */ /* 0x040fe20000400000 */
[----:B------:R-:W-:Y:S01]  /*8520*/  F2FP.F16.F32.PACK_AB R52, R9, R8 ;  /* 0x000000080934723e */ /* 0x000fe200000000ff */
[C---:B------:R-:W-:Y:S01]  /*8530*/  FFMA R10, R41.reuse, R43, R10 ;  /* 0x0000002b290a7223 */ /* 0x040fe2000000000a */
[--C-:B------:R-:W-:Y:S02]  /*8540*/  HADD2.F32 R42, -RZ, R58.reuse.H0_H0 ;  /* 0x2000003aff2a7230 */ /* 0x100fe40000004100 */
        /* <DEDUP_REMOVED lines=60> */
[----:B-1----:R-:W-:Y:S01]  /*8910*/  F2FP.F16.F32.PACK_AB R68, R17, R16 ;  /* 0x000000101144723e */ /* 0x002fe200000000ff */
        /* <DEDUP_REMOVED lines=31> */
.L_x_135:
[----:B------:R-:W-:Y:S05]  /*8b10*/  BSYNC.RECONVERGENT B0 ;  /* 0x0000000000007941 */ /* 0x000fea0003800200 */
.L_x_134:
[----:B------:R-:W-:Y:S01]  /*8b20*/  BAR.SYNC.DEFER_BLOCKING 0x1, 0x80 ;  /* 0x0042000000007b1d */ /* 0x000fe20000010000 */
[----:B------:R-:W-:Y:S04]  /*8b30*/  UIADD3 UR4, UPT, UPT, UR45, 0x1, URZ ;  /* 0x000000012d047890 */ /* 0x000fe8000fffe0ff */
[----:B------:R-:W-:Y:S04]  /*8b40*/  UISETP.NE.AND UP0, UPT, UR4, 0x4, UPT ;  /* 0x000000040400788c */ /* 0x000fe8000bf05270 */
[----:B------:R-:W-:Y:S01]  /*8b50*/  USEL UR46, UR4, URZ, UP0 ;  /* 0x000000ff042e7287 */ /* 0x000fe20008000000 */
[----:B------:R1:W-:Y:S01]  /*8b60*/  @P6 SYNCS.ARRIVE.TRANS64.RED.A1T0 RZ, [R62+URZ], RZ ;  /* 0x000000ff3eff69a7 */ /* 0x0003e200081004ff */
[----:B------:R-:W-:Y:S01]  /*8b70*/  BSSY B1, `(.L_x_136) ;  /* 0x0000017000017945 */ /* 0x000fe20003800000 */
[----:B------:R-:W4:Y:S02]  /*8b80*/  @P6 SYNCS.PHASECHK.TRANS64.TRYWAIT P0, [R61+URZ+0x50], R104 ;  /* 0x000050683d0065a7 */ /* 0x000f2400080011ff */
[----:B----4-:R-:W-:Y:S01]  /*8b90*/  @P6 SEL R46, RZ, 0x1, !P0 ;  /* 0x00000001ff2e6807 */ /* 0x010fe20004000000 */
        /* <DEDUP_REMOVED lines=13> */
.L_x_139:
[----:B------:R-:W-:Y:S05]  /*8c70*/  BSYNC B0 ;  /* 0x0000000000007941 */ /* 0x000fea0003800000 */
.L_x_138:
[----:B------:R-:W-:Y:S11]  /*8c80*/  ISETP.NE.AND P0, PT, R60, RZ, PT ;  /* 0x000000ff3c00720c */ /* 0x000ff60003f05270 */
[----:B------:R-:W-:Y:S02]  /*8c90*/  @!UPT UIADD3 URZ, UPT, UPT, URZ, URZ, URZ ;  /* 0x000000fffffff290 */ /* 0x000fe4000fffe0ff */
[----:B------:R4:W1:Y:S04]  /*8ca0*/  @P0 LDS.128 R48, [R3] ;  /* 0x0000000003300984 */ /* 0x0008680000000c00 */
[----:B------:R4:W1:Y:S04]  /*8cb0*/  @P0 LDS.128 R56, [R2+0x10] ;  /* 0x0000100002380984 */ /* 0x0008680000000c00 */
[----:B------:R4:W1:Y:S04]  /*8cc0*/  @P0 LDS.128 R64, [R0+0x20] ;  /* 0x0000200000400984 */ /* 0x0008680000000c00 */
[----:B------:R4:W1:Y:S02]  /*8cd0*/  @P0 LDS.128 R72, [R47+0x30] ;  /* 0x000030002f480984 */ /* 0x0008640000000c00 */
.L_x_137:
[----:B------:R-:W-:Y:S05]  /*8ce0*/  BSYNC B1 ;  /* 0x0000000000017941 */ /* 0x000fea0003800000 */
.L_x_136:
[----:B----4-:R-:W-:Y:S05]  /*8cf0*/  VIADD R0, R39, 0x60 ;  /* 0x0000006027007836 */ /* 0x010fea0000000000 */
[----:B------:R-:W-:Y:S04]  /*8d00*/  SHF.R.U32.HI R0, RZ, 0x15, R0 ;  /* 0x00000015ff007819 */ /* 0x000fe80000011600 */
[----:B------:R-:W-:Y:S11]  /*8d10*/  LOP3.LUT P0, RZ, R0, 0x3, R81, 0x48, !PT ;  /* 0x0000000300ff7812 */ /* 0x000ff60007804851 */
[----:B------:R-:W-:Y:S02]  /*8d20*/  @!UPT UIADD3 URZ, UPT, UPT, URZ, URZ, URZ ;  /* 0x000000fffffff290 */ /* 0x000fe4000fffe0ff */
[----:B------:R-:W-:Y:S05]  /*8d30*/  @!P0 BRA `(.L_x_141) ;  /* 0x0000000000408947 */ /* 0x000fea0003800000 */
[----:B------:R-:W4:Y:S01]  /*8d40*/  LDCU.64 UR8, c[0x4][0x70] ;  /* 0x01000e00ff0877ac */ /* 0x000f220008000a00 */
[----:B------:R-:W-:Y:S01]  /*8d50*/  MOV R3, 0x0 ;  /* 0x0000000000037802 */ /* 0x000fe20000000f00 */
[----:B------:R-:W-:Y:S02]  /*8d60*/  HFMA2 R12, -RZ, RZ, 0, 5.9604644775390625e-08 ;  /* 0x00000001ff0c7431 */ /* 0x000fe400000001ff */
[----:B------:R-:W-:Y:S02]  /*8d70*/  IMAD.MOV.U32 R8, RZ, RZ, 0x192 ;  /* 0x00000192ff087424 */ /* 0x000fe400078e00ff */
[----:B------:R-:W-:Y:S01]  /*8d80*/  IMAD.MOV.U32 R13, RZ, RZ, RZ ;  /* 0x000000ffff0d7224 */ /* 0x000fe200078e00ff */
[----:B------:R-:W5:Y:S01]  /*8d90*/  LDCU.64 UR6, c[0x4][0x78] ;  /* 0x01000f00ff0677ac */ /* 0x000f620008000a00 */
[----:B------:R-:W2:Y:S01]  /*8da0*/  LDC.64 R2, c[0x4][R3] ;  /* 0x0100000003027b82 */ /* 0x000ea20000000a00 */
[----:B------:R-:W3:Y:S01]  /*8db0*/  LDCU.64 UR4, c[0x4][0x10] ;  /* 0x01000200ff0477ac */ /* 0x000ee20008000a00 */
[----:B----4-:R-:W-:Y:S01]  /*8dc0*/  MOV R5, UR9 ;  /* 0x0000000900057c02 */ /* 0x010fe20008000f00 */
[----:B-1----:R-:W-:Y:S01]  /*8dd0*/  IMAD.U32 R4, RZ, RZ, UR8 ;  /* 0x00000008ff047e24 */ /* 0x002fe2000f8e00ff */
[----:B-----5:R-:W-:Y:S01]  /*8de0*/  MOV R7, UR7 ;  /* 0x0000000700077c02 */ /* 0x020fe20008000f00 */
[----:B------:R-:W-:Y:S01]  /*8df0*/  IMAD.U32 R6, RZ, RZ, UR6 ;  /* 0x00000006ff067e24 */ /* 0x000fe2000f8e00ff */
[----:B---3--:R-:W-:Y:S01]  /*8e00*/  MOV R11, UR5 ;  /* 0x00000005000b7c02 */ /* 0x008fe20008000f00 */
[----:B------:R-:W-:Y:S02]  /*8e10*/  IMAD.U32 R10, RZ, RZ, UR4 ;  /* 0x00000004ff0a7e24 */ /* 0x000fe4000f8e00ff */
[----:B------:R-:W-:Y:S07]  /*8e20*/  LEPC R20, `(.L_x_141) ;  /* 0x000000001014794e */ /* 0x000fee0000000000 */
[----:B--2---:R-:W-:Y:S05]  /*8e30*/  CALL.ABS.NOINC R2 ;  /* 0x0000000002007343 */ /* 0x004fea0003c00000 */
.L_x_141:
[----:B------:R-:W-:Y:S01]  /*8e40*/  ISETP.NE.AND P0, PT, R96, RZ, PT ;  /* 0x000000ff6000720c */ /* 0x000fe20003f05270 */
[----:B------:R-:W-:Y:S05]  /*8e50*/  WARPSYNC.ALL ;  /* 0x0000000000007948 */ /* 0x000fea0003800000 */
[----:B------:R-:W-:Y:S01]  /*8e60*/  R2UR UR4, R39 ;  /* 0x00000000270472ca */ /* 0x000fe200000e0000 */
[--C-:B-1----:R-:W-:Y:S01]  /*8e70*/  HADD2.F32 R40, -RZ, R48.reuse.H0_H0 ;  /* 0x20000030ff287230 */ /* 0x102fe20000004100 */
[----:B------:R-:W-:Y:S01]  /*8e80*/  IADD3 R98, PT, PT, R98, 0xe0, RZ ;  /* 0x000000e062627810 */ /* 0x000fe20007ffe0ff */
[----:B------:R-:W-:Y:S01]  /*8e90*/  HADD2.F32 R42, -RZ, R48.H1_H1 ;  /* 0x30000030ff2a7230 */ /* 0x000fe20000004100 */
[----:B------:R-:W-:Y:S01]  /*8ea0*/  BSSY.RECONVERGENT B0, `(.L_x_142) ;  /* 0x0000089000007945 */ /* 0x000fe20003800200 */
[--C-:B------:R-:W-:Y:S01]  /*8eb0*/  HADD2.F32 R43, -RZ, R49.reuse.H0_H0 ;  /* 0x20000031ff2b7230 */ /* 0x100fe20000004100 */
[----:B------:R-:W-:Y:S01]  /*8ec0*/  LOP3.LUT R98, R98, 0xfefffff8, RZ, 0xc0, !PT ;  /* 0xfefffff862627812 */ /* 0x000fe200078ec0ff */
[----:B------:R-:W-:Y:S02]  /*8ed0*/  HADD2.F32 R44, -RZ, R49.H1_H1 ;  /* 0x30000031ff2c7230 */ /* 0x000fe40000004100 */
[--C-:B------:R-:W-:Y:S02]  /*8ee0*/  HADD2.F32 R45, -RZ, R50.reuse.H0_H0 ;  /* 0x20000032ff2d7230 */ /* 0x100fe40000004100 */
[----:B------:R-:W-:Y:S02]  /*8ef0*/  HADD2.F32 R46, -RZ, R50.H1_H1 ;  /* 0x30000032ff2e7230 */ /* 0x000fe40000004100 */
[----:B------:R-:W1:Y:S01]  /*8f00*/  LDTM.x32 R4, tmem[UR4+0x60] ;  /* 0x00006004000479ee */ /* 0x000e6200082c0000 */
[----:B------:R-:W-:Y:S01]  /*8f10*/  NOP ;  /* 0x0000000000007918 */ /* 0x000fe20000000000 */
[----:B-1----:R1:W-:Y:S01]  /*8f20*/  SYNCS.ARRIVE.TRANS64.RED.A1T0 RZ, [R98+URZ], RZ ;  /* 0x000000ff62ff79a7 */ /* 0x0023e200081004ff */
[--C-:B------:R-:W-:Y:S02]  /*8f30*/  HADD2.F32 R47, -RZ, R51.reuse.H0_H0 ;  /* 0x20000033ff2f7230 */ /* 0x100fe40000004100 */
[----:B------:R-:W-:Y:S02]  /*8f40*/  HADD2.F32 R48, -RZ, R51.H1_H1 ;  /* 0x30000033ff307230 */ /* 0x000fe40000004100 */
[--C-:B------:R-:W-:Y:S02]  /*8f50*/  HADD2.F32 R49, -RZ, R56.reuse.H0_H0 ;  /* 0x20000038ff317230 */ /* 0x100fe40000004100 */
[----:B------:R-:W-:Y:S02]  /*8f60*/  HADD2.F32 R51, -RZ, R56.H1_H1 ;  /* 0x30000038ff337230 */ /* 0x000fe40000004100 */
[--C-:B------:R-:W-:Y:S02]  /*8f70*/  HADD2.F32 R50, -RZ, R57.reuse.H0_H0 ;  /* 0x20000039ff327230 */ /* 0x100fe40000004100 */
[----:B---3--:R-:W-:Y:S02]  /*8f80*/  HADD2.F32 R52, -RZ, R57.H1_H1 ;  /* 0x30000039ff347230 */ /* 0x008fe40000004100 */
[--C-:B------:R-:W-:Y:S02]  /*8f90*/  HADD2.F32 R53, -RZ, R58.reuse.H0_H0 ;  /* 0x2000003aff357230 */ /* 0x100fe40000004100 */
[----:B------:R-:W-:Y:S02]  /*8fa0*/  HADD2.F32 R54, -RZ, R58.H1_H1 ;  /* 0x3000003aff367230 */ /* 0x000fe40000004100 */
[--C-:B------:R-:W-:Y:S02]  /*8fb0*/  HADD2.F32 R55, -RZ, R59.reuse.H0_H0 ;  /* 0x2000003bff377230 */ /* 0x100fe40000004100 */
[----:B------:R-:W-:Y:S02]  /*8fc0*/  HADD2.F32 R56, -RZ, R59.H1_H1 ;  /* 0x3000003bff387230 */ /* 0x000fe40000004100 */
[--C-:B------:R-:W-:Y:S02]  /*8fd0*/  HADD2.F32 R57, -RZ, R64.reuse.H0_H0 ;  /* 0x20000040ff397230 */ /* 0x100fe40000004100 */
[C---:B------:R-:W-:Y:S01]  /*8fe0*/  FMUL R4, R38.reuse, R4 ;  /* 0x0000000426047220 */ /* 0x040fe20000400000 */
[C---:B------:R-:W-:Y:S01]  /*8ff0*/  FMUL R5, R38.reuse, R5 ;  /* 0x0000000526057220 */ /* 0x040fe20000400000 */
[C---:B------:R-:W-:Y:S01]  /*9000*/  FMUL R6, R38.reuse, R6 ;  /* 0x0000000626067220 */ /* 0x040fe20000400000 */
[C---:B------:R-:W-:Y:S01]  /*9010*/  FMUL R7, R38.reuse, R7 ;  /* 0x0000000726077220 */ /* 0x040fe20000400000 */
[C---:B------:R-:W-:Y:S01]  /*9020*/  FFMA R4, R41.reuse, R40, R4 ;  /* 0x0000002829047223 */ /* 0x040fe20000000004 */
[C---:B------:R-:W-:Y:S01]  /*9030*/  FFMA R5, R41.reuse, R42, R5 ;  /* 0x0000002a29057223 */ /* 0x040fe20000000005 */
[C---:B------:R-:W-:Y:S01]  /*9040*/  FFMA R6, R41.reuse, R43, R6 ;  /* 0x0000002b29067223 */ /* 0x040fe20000000006 */
[----:B------:R-:W-:Y:S01]  /*9050*/  FFMA R7, R41, R44, R7 ;  /* 0x0000002c29077223 */ /* 0x000fe20000000007 */
[C---:B------:R-:W-:Y:S01]  /*9060*/  FMUL R8, R38.reuse, R8 ;  /* 0x0000000826087220 */ /* 0x040fe20000400000 */
[C---:B------:R-:W-:Y:S01]  /*9070*/  FMUL R9, R38.reuse, R9 ;  /* 0x0000000926097220 */ /* 0x040fe20000400000 */
[----:B------:R-:W-:Y:S01]  /*9080*/  F2FP.F16.F32.PACK_AB R100, R5, R4 ;  /* 0x000000040564723e */ /* 0x000fe200000000ff */
[C---:B------:R-:W-:Y:S01]  /*9090*/  FMUL R10, R38.reuse, R10 ;  /* 0x0000000a260a7220 */ /* 0x040fe20000400000 */
[----:B------:R-:W-:Y:S01]  /*90a0*/  F2FP.F16.F32.PACK_AB R101, R7, R6 ;  /* 0x000000060765723e */ /* 0x000fe200000000ff */
[C---:B------:R-:W-:Y:S01]  /*90b0*/  FFMA R8, R41.reuse, R45, R8 ;  /* 0x0000002d29087223 */ /* 0x040fe20000000008 */
[C---:B------:R-:W-:Y:S01]  /*90c0*/  FFMA R9, R41.reuse, R46, R9 ;  /* 0x0000002e29097223 */ /* 0x040fe20000000009 */
[----:B------:R-:W-:Y:S01]  /*90d0*/  FFMA R10, R41, R47, R10 ;  /* 0x0000002f290a7223 */ /* 0x000fe2000000000a */
[C---:B------:R-:W-:Y:S01]  /*90e0*/  FMUL R11, R38.reuse, R11 ;  /* 0x0000000b260b7220 */ /* 0x040fe20000400000 */
[C---:B------:R-:W-:Y:S01]  /*90f0*/  FMUL R0, R38.reuse, R12 ;  /* 0x0000000c26007220 */ /* 0x040fe20000400000 */
[C---:B------:R-:W-:Y:S01]  /*9100*/  FMUL R2, R38.reuse, R13 ;  /* 0x0000000d26027220 */ /* 0x040fe20000400000 */
[----:B------:R-:W-:Y:S01]  /*9110*/  F2FP.F16.F32.PACK_AB R102, R9, R8 ;  /* 0x000000080966723e */ /* 0x000fe200000000ff */
[C---:B------:R-:W-:Y:S01]  /*9120*/  FFMA R11, R41.reuse, R48, R11 ;  /* 0x00000030290b7223 */ /* 0x040fe2000000000b */
[C---:B------:R-:W-:Y:S01]  /*9130*/  FFMA R0, R41.reuse, R49, R0 ;  /* 0x0000003129007223 */ /* 0x040fe20000000000 */
[C---:B------:R-:W-:Y:S01]  /*9140*/  FFMA R2, R41.reuse, R51, R2 ;  /* 0x0000003329027223 */ /* 0x040fe20000000002 */
[C---:B------:R-:W-:Y:S01]  /*9150*/  FMUL R3, R38.reuse, R14 ;  /* 0x0000000e26037220 */ /* 0x040fe20000400000 */
[C---:B------:R-:W-:Y:S01]  /*9160*/  FMUL R15, R38.reuse, R15 ;  /* 0x0000000f260f7220 */ /* 0x040fe20000400000 */
[C---:B------:R-:W-:Y:S01]  /*9170*/  FMUL R12, R38.reuse, R16 ;  /* 0x00000010260c7220 */ /* 0x040fe20000400000 */
[C---:B------:R-:W-:Y:S01]  /*9180*/  FMUL R13, R38.reuse, R17 ;  /* 0x00000011260d7220 */ /* 0x040fe20000400000 */
[C---:B------:R-:W-:Y:S01]  /*9190*/  FFMA R3, R41.reuse, R50, R3 ;  /* 0x0000003229037223 */ /* 0x040fe20000000003 */
[C---:B------:R-:W-:Y:S01]  /*91a0*/  FMUL R14, R38.reuse, R18 ;  /* 0x00000012260e7220 */ /* 0x040fe20000400000 */
[----:B------:R-:W-:Y:S01]  /*91b0*/  FFMA R15, R41, R52, R15 ;  /* 0x00000034290f7223 */ /* 0x000fe2000000000f */
[C---:B------:R-:W-:Y:S01]  /*91c0*/  FMUL R19, R38.reuse, R19 ;  /* 0x0000001326137220 */ /* 0x040fe20000400000 */
[----:B------:R-:W-:Y:S01]  /*91d0*/  F2FP.F16.F32.PACK_AB R103, R11, R10 ;  /* 0x0000000a0b67723e */ /* 0x000fe200000000ff */
[C---:B------:R-:W-:Y:S01]  /*91e0*/  FFMA R12, R41.reuse, R53, R12 ;  /* 0x00000035290c7223 */ /* 0x040fe2000000000c */
[----:B------:R-:W-:Y:S02]  /*91f0*/  HADD2.F32 R58, -RZ, R64.H1_H1 ;  /* 0x30000040ff3a7230 */ /* 0x000fe40000004100 */
[C---:B------:R-:W-:Y:S01]  /*9200*/  FMUL R16, R38.reuse, R20 ;  /* 0x0000001426107220 */ /* 0x040fe20000400000 */
[C---:B------:R-:W-:Y:S01]  /*9210*/  FFMA R13, R41.reuse, R54, R13 ;  /* 0x00000036290d7223 */ /* 0x040fe2000000000d */
[----:B------:R1:W-:Y:S01]  /*9220*/  STS.128 [R94+0x6000], R100 ;  /* 0x006000645e007388 */ /* 0x0003e20000000c00 */
[--C-:B------:R-:W-:Y:S02]  /*9230*/  HADD2.F32 R59, -RZ, R65.reuse.H0_H0 ;  /* 0x20000041ff3b7230 */ /* 0x100fe40000004100 */
[C---:B------:R-:W-:Y:S01]  /*9240*/  FMUL R17, R38.reuse, R21 ;  /* 0x0000001526117220 */ /* 0x040fe20000400000 */
[C---:B------:R-:W-:Y:S01]  /*9250*/  FFMA R14, R41.reuse, R55, R14 ;  /* 0x00000037290e7223 */ /* 0x040fe2000000000e */
[----:B------:R-:W-:Y:S02]  /*9260*/  HADD2.F32 R60, -RZ, R65.H1_H1 ;  /* 0x30000041ff3c7230 */ /* 0x000fe40000004100 */
[C---:B------:R-:W-:Y:S01]  /*9270*/  FMUL R18, R38.reuse, R22 ;  /* 0x0000001626127220 */ /* 0x040fe20000400000 */
[C---:B------:R-:W-:Y:S01]  /*9280*/  FFMA R19, R41.reuse, R56, R19 ;  /* 0x0000003829137223 */ /* 0x040fe20000000013 */
        /* <DEDUP_REMOVED lines=13> */
[----:B------:R-:W-:Y:S01]  /*9360*/  FMUL R27, R38, R27 ;  /* 0x0000001b261b7220 */ /* 0x000fe20000400000 */
[----:B------:R-:W-:Y:S01]  /*9370*/  F2FP.F16.F32.PACK_AB R104, R2, R0 ;  /* 0x000000000268723e */ /* 0x000fe200000000ff */
[----:B------:R-:W-:Y:S01]  /*9380*/  FFMA R20, R41, R61, R20 ;  /* 0x0000003d29147223 */ /* 0x000fe20000000014 */
[----:B------:R-:W-:Y:S01]  /*9390*/  F2FP.F16.F32.PACK_AB R105, R15, R3 ;  /* 0x000000030f69723e */ /* 0x000fe200000000ff */
[----:B------:R-:W-:Y:S01]  /*93a0*/  HADD2.F32 R66, -RZ, R72.H1_H1 ;  /* 0x30000048ff427230 */ /* 0x000fe20000004100 */
[----:B------:R-:W-:Y:S01]  /*93b0*/  F2FP.F16.F32.PACK_AB R106, R13, R12 ;  /* 0x0000000c0d6a723e */ /* 0x000fe200000000ff */
[C---:B------:R-:W-:Y:S01]  /*93c0*/  FMUL R24, R38.reuse, R28 ;  /* 0x0000001c26187220 */ /* 0x040fe20000400000 */
[----:B------:R-:W-:Y:S01]  /*93d0*/  F2FP.F16.F32.PACK_AB R107, R19, R14 ;  /* 0x0000000e136b723e */ /* 0x000fe200000000ff */
[C---:B------:R-:W-:Y:S01]  /*93e0*/  FFMA R21, R41.reuse, R62, R21 ;  /* 0x0000003e29157223 */ /* 0x040fe20000000015 */
[--C-:B------:R-:W-:Y:S02]  /*93f0*/  HADD2.F32 R67, -RZ, R73.reuse.H0_H0 ;  /* 0x20000049ff437230 */ /* 0x100fe40000004100 */
[C---:B------:R-:W-:Y:S01]  /*9400*/  FMUL R25, R38.reuse, R29 ;  /* 0x0000001d26197220 */ /* 0x040fe20000400000 */
[C---:B------:R-:W-:Y:S01]  /*9410*/  FFMA R22, R41.reuse, R63, R22 ;  /* 0x0000003f29167223 */ /* 0x040fe20000000016 */
[----:B------:R1:W-:Y:S01]  /*9420*/  STS.128 [R93+0x6010], R104 ;  /* 0x006010685d007388 */ /* 0x0003e20000000c00 */
        /* <DEDUP_REMOVED lines=39> */
[----:B------:R-:W-:Y:S02]  /*96a0*/  UIADD3 UR9, UPT, UPT, UR49, 0x60, URZ ;  /* 0x0000006031097890 */ /* 0x000fe4000fffe0ff */
[----:B------:R-:W-:Y:S01]  /*96b0*/  UIADD3 UR8, UPT, UPT, UR44, 0x6200, URZ ;  /* 0x000062002c087890 */ /* 0x000fe2000fffe0ff */
[----:B------:R-:W-:Y:S01]  /*96c0*/  UMOV UR10, UR50 ;  /* 0x00000032000a7c82 */ /* 0x000fe20008000000 */
[----:B------:R-:W-:Y:S01]  /*96d0*/  UMOV UR11, UR36 ;  /* 0x00000024000b7c82 */ /* 0x000fe20008000000 */
[----:B---3--:R-:W-:Y:S04]  /*96e0*/  UIADD3 UR4, UP0, UPT, UR6, 0x680, URZ ;  /* 0x0000068006047890 */ /* 0x008fe8000ff1e0ff */
[----:B------:R-:W-:Y:S09]  /*96f0*/  UIADD3.X UR5, UPT, UPT, URZ, UR7, URZ, UP0, !UPT ;  /* 0x00000007ff057290 */ /* 0x000ff200087fe4ff */
[----:B------:R3:W-:Y:S01]  /*9700*/  UTMASTG.3D [UR8], [UR4] ;  /* 0x00000008040073b5 */ /* 0x0007e20008010000 */
[----:B------:R0:W-:Y:S01]  /*9710*/  UTMACMDFLUSH ;  /* 0x00000000000079b7 */ /* 0x0001e20000000000 */
[----:B---3--:R-:W-:Y:S04]  /*9720*/  DEPBAR.LE SB0, 0x1 ;  /* 0x000080400000791a */ /* 0x008fe80000000000 */
.L_x_143:
[----:B------:R-:W-:Y:S05]  /*9730*/  BSYNC.RECONVERGENT B0 ;  /* 0x0000000000007941 */ /* 0x000fea0003800200 */
.L_x_142:
[----:B------:R-:W-:Y:S01]  /*9740*/  BAR.SYNC.DEFER_BLOCKING 0x1, 0x80 ;  /* 0x0042000000007b1d */ /* 0x000fe20000010000 */
[----:B------:R-:W-:Y:S01]  /*9750*/  UISETP.NE.AND UP0, UPT, UR47, -0x4, UPT ;  /* 0xfffffffc2f00788c */ /* 0x000fe2000bf05270 */
[----:B------:R-:W-:Y:S08]  /*9760*/  IADD3 R0, PT, PT, R36, 0x1, RZ ;  /* 0x0000000124007810 */ /* 0x000ff00007ffe0ff */
[----:B------:R-:W-:Y:S05]  /*9770*/  BRA.U !UP0, `(.L_x_144) ;  /* 0x0000000108247547 */ /* 0x000fea000b800000 */
[----:B------:R-:W-:Y:S01]  /*9780*/  ISETP.NE.AND P0, PT, R97, RZ, PT ;  /* 0x000000ff6100720c */ /* 0x000fe20003f05270 */
[----:B------:R-:W-:Y:S01]  /*9790*/  IMAD.U32 R2, RZ, RZ, UR46 ;  /* 0x0000002eff027e24 */ /* 0x000fe2000f8e00ff */
[----:B------:R-:W-:Y:S04]  /*97a0*/  UIADD3 UR4, UPT, UPT, UR46, 0x1, URZ ;  /* 0x000000012e047890 */ /* 0x000fe8000fffe0ff */
[----:B------:R-:W-:Y:S04]  /*97b0*/  UISETP.NE.AND UP0, UPT, UR4, 0x4, UPT ;  /* 0x000000040400788c */ /* 0x000fe8000bf05270 */
[----:B------:R-:W-:Y:S03]  /*97c0*/  USEL UR46, UR4, URZ, UP0 ;  /* 0x000000ff042e7287 */ /* 0x000fe60008000000 */
[----:B------:R-:W-:Y:S05]  /*97d0*/  @P0 LEA R2, R2, UR44, 0x3 ;  /* 0x0000002c02020c11 */ /* 0x000fea000f8e18ff */
[----:B------:R-:W-:Y:S05]  /*97e0*/  @P0 VIADD R2, R2, 0x70 ;  /* 0x0000007002020836 */ /* 0x000fea0000000000 */
[----:B------:R-:W-:Y:S04]  /*97f0*/  @P0 PRMT R2, R99, 0x654, R2 ;  /* 0x0000065463020816 */ /* 0x000fe80000000002 */
[----:B------:R3:W-:Y:S03]  /*9800*/  @P0 SYNCS.ARRIVE.TRANS64.RED.A1T0 RZ, [R2+URZ], RZ ;  /* 0x000000ff02ff09a7 */ /* 0x0007e600081004ff */
.L_x_144:
[----:B------:R-:W-:Y:S01]  /*9810*/  R2UR UR5, R82 ;  /* 0x00000000520572ca */ /* 0x000fe200000e0000 */
[----:B------:R-:W-:Y:S01]  /*9820*/  UISETP.NE.AND UP0, UPT, UR61, URZ, UPT ;  /* 0x000000ff3d00728c */ /* 0x000fe2000bf05270 */
[----:B------:R-:W-:Y:S01]  /*9830*/  R2UR UR4, R83 ;  /* 0x00000000530472ca */ /* 0x000fe200000e0000 */
[----:B------:R-:W-:Y:S01]  /*9840*/  UIADD3 UR47, UPT, UPT, UR47, 0x4, URZ ;  /* 0x000000042f2f7890 */ /* 0x000fe2000fffe0ff */
[----:B------:R-:W-:Y:S01]  /*9850*/  ISETP.NE.AND P0, PT, R87, 0x2, PT ;  /* 0x000000025700780c */ /* 0x000fe20003f05270 */
[----:B------:R-:W-:Y:S01]  /*9860*/  UMOV UR36, UR60 ;  /* 0x0000003c00247c82 */ /* 0x000fe20008000000 */
[----:B------:R-:W-:Y:S02]  /*9870*/  ISETP.NE.AND P1, PT, R0, 0x4, PT ;  /* 0x000000040000780c */ /* 0x000fe40003f25270 */
[----:B---3--:R-:W-:Y:S02]  /*9880*/  SEL R2, RZ, 0x1, P0 ;  /* 0x00000001ff027807 */ /* 0x008fe40000000000 */
[----:B------:R-:W-:Y:S02]  /*9890*/  SEL R3, RZ, 0x1, P1 ;  /* 0x00000001ff037807 */ /* 0x000fe40000800000 */
[----:B------:R-:W-:Y:S01]  /*98a0*/  LOP3.LUT R89, R89, R2, RZ, 0x3c, !PT ;  /* 0x0000000259597212 */ /* 0x000fe200078e3cff */
[----:B------:R-:W-:Y:S01]  /*98b0*/  UIADD3 UR20, UPT, UPT, UR37, UR5, URZ ;  /* 0x0000000525147290 */ /* 0x000fe2000fffe0ff */
[----:B------:R-:W-:Y:S01]  /*98c0*/  LOP3.LUT R90, R90, R3, RZ, 0x3c, !PT ;  /* 0x000000035a5a7212 */ /* 0x000fe200078e3cff */
[----:B------:R-:W-:Y:S01]  /*98d0*/  UIADD3 UR16, UPT, UPT, UR38, UR4, URZ ;  /* 0x0000000426107290 */ /* 0x000fe2000fffe0ff */
[----:B------:R-:W-:Y:S02]  /*98e0*/  SEL R87, R87, RZ, P0 ;  /* 0x000000ff57577207 */ /* 0x000fe40000000000 */
[----:B------:R-:W-:Y:S01]  /*98f0*/  SEL R36, R0, RZ, P1 ;  /* 0x000000ff00247207 */ /* 0x000fe20000800000 */
[----:B------:R-:W-:Y:S08]  /*9900*/  BRA.U UP0, `(.L_x_145) ;  /* 0xffffffbd00f07547 */ /* 0x000ff0000b83ffff */
[----:B------:R-:W-:-:S13]  /*9910*/  R2UR UR4, R84 ;  /* 0x00000000540472ca */ /* 0x000fda00000e0000 */
[----:B------:R-:W-:-:S09]  /*9920*/  UISETP.NE.AND UP0, UPT, UR4, URZ, UPT ;  /* 0x000000ff0400728c */ /* 0x000fd2000bf05270 */
[----:B------:R-:W-:Y:S05]  /*9930*/  BRA.U !UP0, `(.L_x_146) ;  /* 0x0000000108487547 */ /* 0x000fea000b800000 */
[----:B------:R-:W3:Y:S02]  /*9940*/  LDCU.64 UR4, c[0x0][0x890] ;  /* 0x00011200ff0477ac */ /* 0x000ee40008000a00 */
[----:B---3--:R-:W-:-:S04]  /*9950*/  UISETP.NE.U32.AND UP0, UPT, UR4, URZ, UPT ;  /* 0x000000ff0400728c */ /* 0x008fc8000bf05070 */
[----:B------:R-:W-:-:S09]  /*9960*/  UISETP.NE.AND.EX UP0, UPT, UR5, URZ, UPT, UP0 ;  /* 0x000000ff0500728c */ /* 0x000fd2000bf05300 */
[----:B------:R-:W-:Y:S05]  /*9970*/  BRA.U UP0, `(.L_x_147) ;  /* 0x00000001000c7547 */ /* 0x000fea000b800000 */
[----:B------:R-:W-:-:S13]  /*9980*/  FSETP.NEU.AND P0, PT, R41, RZ, PT ;  /* 0x000000ff2900720b */ /* 0x000fda0003f0d000 */
[----:B------:R-:W-:Y:S05]  /*9990*/  @!P0 EXIT ;  /* 0x000000000000894d */ /* 0x000fea0003800000 */
[----:B------:R-:W-:Y:S05]  /*99a0*/  BRA `(.L_x_146) ;  /* 0x00000000002c7947 */ /* 0x000fea0003800000 */
.L_x_147:
[----:B------:R-:W-:Y:S01]  /*99b0*/  ISETP.NE.AND P0, PT, R86, RZ, PT ;  /* 0x000000ff5600720c */ /* 0x000fe20003f05270 */
[----:B------:R-:W-:-:S12]  /*99c0*/  BSSY.RECONVERGENT B0, `(.L_x_146) ;  /* 0x0000009000007945 */ /* 0x000fd80003800200 */
[----:B------:R-:W-:Y:S05]  /*99d0*/  @P0 BRA `(.L_x_148) ;  /* 0x0000000000140947 */ /* 0x000fea0003800000 */
[----:B------:R-:W3:Y:S02]  /*99e0*/  LDCU.64 UR4, c[0x0][0x888] ;  /* 0x00011100ff0477ac */ /* 0x000ee40008000a00 */
[----:B---3--:R-:W-:-:S04]  /*99f0*/  ISETP.NE.U32.AND P0, PT, RZ, UR4, PT ;  /* 0x00000004ff007c0c */ /* 0x008fc8000bf05070 */
[----:B------:R-:W-:-:S13]  /*9a00*/  ISETP.NE.AND.EX P0, PT, RZ, UR5, PT, P0 ;  /* 0x00000005ff007c0c */ /* 0x000fda000bf05300 */
[----:B------:R-:W-:Y:S05]  /*9a10*/  @!P0 EXIT ;  /* 0x000000000000894d */ /* 0x000fea0003800000 */
[----:B------:R-:W-:Y:S05]  /*9a20*/  BRA `(.L_x_149) ;  /* 0x0000000000087947 */ /* 0x000fea0003800000 */
.L_x_148:
[----:B------:R-:W-:-:S13]  /*9a30*/  FSETP.NEU.AND P0, PT, R41, RZ, PT ;  /* 0x000000ff2900720b */ /* 0x000fda0003f0d000 */
[----:B------:R-:W-:Y:S05]  /*9a40*/  @!P0 EXIT ;  /* 0x000000000000894d */ /* 0x000fea0003800000 */
.L_x_149:
[----:B------:R-:W-:Y:S05]  /*9a50*/  BSYNC.RECONVERGENT B0 ;  /* 0x0000000000007941 */ /* 0x000fea0003800200 */
.L_x_146:
[----:B------:R-:W3:Y:S01]  /*9a60*/  S2UR UR5, SR_CgaCtaId ;  /* 0x00000000000579c3 */ /* 0x000ee20000008800 */
[----:B------:R-:W-:Y:S01]  /*9a70*/  ULEA UR4, UR46, UR44, 0x3 ;  /* 0x0000002c2e047291 */ /* 0x000fe2000f8e18ff */
[----:B------:R-:W-:-:S04]  /*9a80*/  DEPBAR.LE SB0, 0x0 ;  /* 0x000080000000791a */ /* 0x000fc80000000000 */
[----:B------:R-:W-:-:S04]  /*9a90*/  UIADD3 UR4, UPT, UPT, UR4, 0x70, URZ ;  /* 0x0000007004047890 */ /* 0x000fc8000fffe0ff */
[----:B---3--:R-:W-:-:S09]  /*9aa0*/  UPRMT UR4, UR5, 0x654, UR4 ;  /* 0x0000065405047896 */ /* 0x008fd20008000004 */
[----:B------:R-:W-:Y:S01]  /*9ab0*/  SYNCS.ARRIVE.TRANS64.RED.A1T0 RZ, [UR4], RZ ;  /* 0x000000ffffff79a7 */ /* 0x000fe20008100404 */
[----:B------:R-:W-:Y:S05]  /*9ac0*/  EXIT ;  /* 0x000000000000794d */ /* 0x000fea0003800000 */
.L_x_24:
[----:B-1----:R1:W2:Y:S02]  /*9ad0*/  SYNCS.PHASECHK.TRANS64.TRYWAIT P0, [R0+URZ+0x110], R3 ;  /* 0x00011003000075a7 */ /* 0x0022a400080011ff */
[----:B--2---:R-:W-:Y:S05]  /*9ae0*/  @!P0 NANOSLEEP.SYNCS 0x989680 ;  /* 0x009896800000895d */ /* 0x004fea0003900000 */
[----:B------:R-:W2:Y:S02]  /*9af0*/  @!P0 SYNCS.PHASECHK.TRANS64 P0, [R0+URZ+0x110], R3 ;  /* 0x00011003000085a7 */ /* 0x000ea400080010ff */
[----:B--2---:R-:W-:Y:S05]  /*9b00*/  @!P0 BRA `(.L_x_24) ;  /* 0xfffffffc00f08947 */ /* 0x004fea000383ffff */
[----:B------:R-:W-:Y:S05]  /*9b10*/  BRA `(.L_x_150) ;  /* 0xffffff8000007947 */ /* 0x000fea000383ffff */
.L_x_27:
[----:B-1----:R-:W-:-:S07]  /*9b20*/  MOV R0, UR33 ;  /* 0x0000002100007c02 */ /* 0x002fce0008000f00 */
.L_x_151:
[----:B-1----:R1:W2:Y:S02]  /*9b30*/  SYNCS.PHASECHK.TRANS64.TRYWAIT P0, [R0+URZ+0x28], R3 ;  /* 0x00002803000075a7 */ /* 0x0022a400080011ff */
[----:B--2---:R-:W-:Y:S05]  /*9b40*/  @!P0 NANOSLEEP.SYNCS 0x989680 ;  /* 0x009896800000895d */ /* 0x004fea0003900000 */
[----:B------:R-:W2:Y:S02]  /*9b50*/  @!P0 SYNCS.PHASECHK.TRANS64 P0, [R0+URZ+0x28], R3 ;  /* 0x00002803000085a7 */ /* 0x000ea400080010ff */
[----:B--2---:R-:W-:Y:S05]  /*9b60*/  @!P0 BRA `(.L_x_151) ;  /* 0xfffffffc00f08947 */ /* 0x004fea000383ffff */
[----:B------:R-:W-:Y:S05]  /*9b70*/  BRA `(.L_x_26) ;  /* 0xffffff8000507947 */ /* 0x000fea000383ffff */
.L_x_34:
[----:B-1----:R-:W-:-:S07]  /*9b80*/  MOV R0, UR17 ;  /* 0x0000001100007c02 */ /* 0x002fce0008000f00 */
.L_x_152:
[----:B-1----:R1:W2:Y:S02]  /*9b90*/  SYNCS.PHASECHK.TRANS64.TRYWAIT P0, [R0+URZ+0x28], R3 ;  /* 0x00002803000075a7 */ /* 0x0022a400080011ff */
[----:B--2---:R-:W-:Y:S05]  /*9ba0*/  @!P0 NANOSLEEP.SYNCS 0x989680 ;  /* 0x009896800000895d */ /* 0x004fea0003900000 */
[----:B------:R-:W2:Y:S02]  /*9bb0*/  @!P0 SYNCS.PHASECHK.TRANS64 P0, [R0+URZ+0x28], R3 ;  /* 0x00002803000085a7 */ /* 0x000ea400080010ff */
[----:B--2---:R-:W-:Y:S05]  /*9bc0*/  @!P0 BRA `(.L_x_152) ;  /* 0xfffffffc00f08947 */ /* 0x004fea000383ffff */
[----:B------:R-:W-:Y:S05]  /*9bd0*/  BRA `(.L_x_33) ;  /* 0xffffff8400147947 */ /* 0x000fea000383ffff */
.L_x_39:
[----:B-1----:R1:W2:Y:S02]  /*9be0*/  SYNCS.PHASECHK.TRANS64.TRYWAIT P0, [R3+URZ+0xa0], R0 ;  /* 0x0000a000030075a7 */ /* 0x0022a400080011ff */
[----:B--2---:R-:W-:Y:S05]  /*9bf0*/  @!P0 NANOSLEEP.SYNCS 0x989680 ;  /* 0x009896800000895d */ /* 0x004fea0003900000 */
[----:B------:R-:W2:Y:S02]  /*9c00*/  @!P0 SYNCS.PHASECHK.TRANS64 P0, [R3+URZ+0xa0], R0 ;  /* 0x0000a000030085a7 */ /* 0x000ea400080010ff */
[----:B--2---:R-:W-:Y:S05]  /*9c10*/  @!P0 BRA `(.L_x_39) ;  /* 0xfffffffc00f08947 */ /* 0x004fea000383ffff */
[----:B------:R-:W-:Y:S05]  /*9c20*/  BRA `(.L_x_153) ;  /* 0xffffff8400b87947 */ /* 0x000fea000383ffff */
.L_x_43:
[----:B-1----:R-:W-:-:S07]  /*9c30*/  MOV R0, UR4 ;  /* 0x0000000400007c02 */ /* 0x002fce0008000f00 */
.L_x_154:
[----:B-1----:R1:W2:Y:S02]  /*9c40*/  SYNCS.PHASECHK.TRANS64.TRYWAIT P0, [R0+URZ], R3 ;  /* 0x00000003000075a7 */ /* 0x0022a400080011ff */
[----:B--2---:R-:W-:Y:S05]  /*9c50*/  @!P0 NANOSLEEP.SYNCS 0x989680 ;  /* 0x009896800000895d */ /* 0x004fea0003900000 */
[----:B------:R-:W2:Y:S02]  /*9c60*/  @!P0 SYNCS.PHASECHK.TRANS64 P0, [R0+URZ], R3 ;  /* 0x00000003000085a7 */ /* 0x000ea400080010ff */
[----:B--2---:R-:W-:Y:S05]  /*9c70*/  @!P0 BRA `(.L_x_154) ;  /* 0xfffffffc00f08947 */ /* 0x004fea000383ffff */
[----:B------:R-:W-:Y:S05]  /*9c80*/  BRA `(.L_x_155) ;  /* 0xffffff8c00647947 */ /* 0x000fea000383ffff */
.L_x_44:
[----:B------:R-:W-:-:S07]  /*9c90*/  MOV R0, UR5 ;  /* 0x0000000500007c02 */ /* 0x000fce0008000f00 */
.L_x_156:
[----:B-1----:R1:W2:Y:S02]  /*9ca0*/  SYNCS.PHASECHK.TRANS64.TRYWAIT P0, [R0+URZ], R3 ;  /* 0x00000003000075a7 */ /* 0x0022a400080011ff */
[----:B--2---:R-:W-:Y:S05]  /*9cb0*/  @!P0 NANOSLEEP.SYNCS 0x989680 ;  /* 0x009896800000895d */ /* 0x004fea0003900000 */
[----:B------:R-:W2:Y:S02]  /*9cc0*/  @!P0 SYNCS.PHASECHK.TRANS64 P0, [R0+URZ], R3 ;  /* 0x00000003000085a7 */ /* 0x000ea400080010ff */
[----:B--2---:R-:W-:Y:S05]  /*9cd0*/  @!P0 BRA `(.L_x_156) ;  /* 0xfffffffc00f08947 */ /* 0x004fea000383ffff */
[----:B------:R-:W-:Y:S05]  /*9ce0*/  BRA `(.L_x_157) ;  /* 0xffffff8c00707947 */ /* 0x000fea000383ffff */
.L_x_45:
[----:B------:R-:W-:-:S07]  /*9cf0*/  MOV R0, UR5 ;  /* 0x0000000500007c02 */ /* 0x000fce0008000f00 */
.L_x_158:
[----:B-1----:R1:W2:Y:S02]  /*9d00*/  SYNCS.PHASECHK.TRANS64.TRYWAIT P0, [R0+URZ], R3 ;  /* 0x00000003000075a7 */ /* 0x0022a400080011ff */
[----:B--2---:R-:W-:Y:S05]  /*9d10*/  @!P0 NANOSLEEP.SYNCS 0x989680 ;  /* 0x009896800000895d */ /* 0x004fea0003900000 */
[----:B------:R-:W2:Y:S02]  /*9d20*/  @!P0 SYNCS.PHASECHK.TRANS64 P0, [R0+URZ], R3 ;  /* 0x00000003000085a7 */ /* 0x000ea400080010ff */
[----:B--2---:R-:W-:Y:S05]  /*9d30*/  @!P0 BRA `(.L_x_158) ;  /* 0xfffffffc00f08947 */ /* 0x004fea000383ffff */
[----:B------:R-:W-:Y:S05]  /*9d40*/  BRA `(.L_x_159) ;  /* 0xffffff8c007c7947 */ /* 0x000fea000383ffff */
.L_x_46:
[----:B------:R-:W-:-:S07]  /*9d50*/  MOV R0, UR5 ;  /* 0x0000000500007c02 */ /* 0x000fce0008000f00 */
.L_x_160:
[----:B-1----:R1:W2:Y:S02]  /*9d60*/  SYNCS.PHASECHK.TRANS64.TRYWAIT P0, [R0+URZ], R3 ;  /* 0x00000003000075a7 */ /* 0x0022a400080011ff */
[----:B--2---:R-:W-:Y:S05]  /*9d70*/  @!P0 NANOSLEEP.SYNCS 0x989680 ;  /* 0x009896800000895d */ /* 0x004fea0003900000 */
[----:B------:R-:W2:Y:S02]  /*9d80*/  @!P0 SYNCS.PHASECHK.TRANS64 P0, [R0+URZ], R3 ;  /* 0x00000003000085a7 */ /* 0x000ea400080010ff */
[----:B--2---:R-:W-:Y:S05]  /*9d90*/  @!P0 BRA `(.L_x_160) ;  /* 0xfffffffc00f08947 */ /* 0x004fea000383ffff */
[----:B------:R-:W-:Y:S05]  /*9da0*/  BRA `(.L_x_161) ;  /* 0xffffff8c00887947 */ /* 0x000fea000383ffff */
.L_x_49:
[----:B-1----:R1:W2:Y:S02]  /*9db0*/  SYNCS.PHASECHK.TRANS64.TRYWAIT P0, [R0+URZ+0x100], R5 ;  /* 0x00010005000075a7 */ /* 0x0022a400080011ff */
[----:B--2---:R-:W-:Y:S05]  /*9dc0*/  @!P0 NANOSLEEP.SYNCS 0x989680 ;  /* 0x009896800000895d */ /* 0x004fea0003900000 */
[----:B------:R-:W2:Y:S02]  /*9dd0*/  @!P0 SYNCS.PHASECHK.TRANS64 P0, [R0+URZ+0x100], R5 ;  /* 0x00010005000085a7 */ /* 0x000ea400080010ff */
[----:B--2---:R-:W-:Y:S05]  /*9de0*/  @!P0 BRA `(.L_x_49) ;  /* 0xfffffffc00f08947 */ /* 0x004fea000383ffff */
[----:B------:R-:W-:Y:S05]  /*9df0*/  BRA `(.L_x_162) ;  /* 0xffffff8c00ec7947 */ /* 0x000fea000383ffff */
.L_x_50:
[----:B------:R-:W-:-:S07]  /*9e00*/  MOV R0, UR4 ;  /* 0x0000000400007c02 */ /* 0x000fce0008000f00 */
.L_x_163:
[----:B-1----:R1:W2:Y:S02]  /*9e10*/  SYNCS.PHASECHK.TRANS64.TRYWAIT P0, [R0+URZ+0xb0], R7 ;  /* 0x0000b007000075a7 */ /* 0x0022a400080011ff */
[----:B--2---:R-:W-:Y:S05]  /*9e20*/  @!P0 NANOSLEEP.SYNCS 0x989680 ;  /* 0x009896800000895d */ /* 0x004fea0003900000 */
[----:B------:R-:W2:Y:S02]  /*9e30*/  @!P0 SYNCS.PHASECHK.TRANS64 P0, [R0+URZ+0xb0], R7 ;  /* 0x0000b007000085a7 */ /* 0x000ea400080010ff */
[----:B--2---:R-:W-:Y:S05]  /*9e40*/  @!P0 BRA `(.L_x_163) ;  /* 0xfffffffc00f08947 */ /* 0x004fea000383ffff */
[----:B------:R-:W-:Y:S05]  /*9e50*/  BRA `(.L_x_164) ;  /* 0xffffff8c00fc7947 */ /* 0x000fea000383ffff */
.L_x_51:
[----:B-1----:R1:W2:Y:S02]  /*9e60*/  SYNCS.PHASECHK.TRANS64.TRYWAIT P1, [R0+URZ+0xa0], R5 ;  /* 0x0000a005000075a7 */ /* 0x0022a400080211ff */
[----:B--2---:R-:W-:Y:S05]  /*9e70*/  @!P1 NANOSLEEP.SYNCS 0x989680 ;  /* 0x009896800000995d */ /* 0x004fea0003900000 */
[----:B------:R-:W2:Y:S02]  /*9e80*/  @!P1 SYNCS.PHASECHK.TRANS64 P1, [R0+URZ+0xa0], R5 ;  /* 0x0000a005000095a7 */ /* 0x000ea400080210ff */
[----:B--2---:R-:W-:Y:S05]  /*9e90*/  @!P1 BRA `(.L_x_51) ;  /* 0xfffffffc00f09947 */ /* 0x004fea000383ffff */
[----:B------:R-:W-:Y:S05]  /*9ea0*/  BRA `(.L_x_165) ;  /* 0xffffff90002c7947 */ /* 0x000fea000383ffff */
.L_x_54:
[----:B------:R-:W-:-:S07]  /*9eb0*/  MOV R0, UR4 ;  /* 0x0000000400007c02 */ /* 0x000fce0008000f00 */
.L_x_166:
[----:B-1----:R1:W2:Y:S02]  /*9ec0*/  SYNCS.PHASECHK.TRANS64.TRYWAIT P0, [R0+URZ+0xb0], R3 ;  /* 0x0000b003000075a7 */ /* 0x0022a400080011ff */
[----:B--2---:R-:W-:Y:S05]  /*9ed0*/  @!P0 NANOSLEEP.SYNCS 0x989680 ;  /* 0x009896800000895d */ /* 0x004fea0003900000 */
[----:B------:R-:W2:Y:S02]  /*9ee0*/  @!P0 SYNCS.PHASECHK.TRANS64 P0, [R0+URZ+0xb0], R3 ;  /* 0x0000b003000085a7 */ /* 0x000ea400080010ff */
[----:B--2---:R-:W-:Y:S05]  /*9ef0*/  @!P0 BRA `(.L_x_166) ;  /* 0xfffffffc00f08947 */ /* 0x004fea000383ffff */
[----:B------:R-:W-:Y:S05]  /*9f00*/  BRA `(.L_x_53) ;  /* 0xffffff9000807947 */ /* 0x000fea000383ffff */
.L_x_63:
[----:B-1----:R-:W-:-:S04]  /*9f10*/  MOV R5, UR5 ;  /* 0x0000000500057c02 */ /* 0x002fc80008000f00 */
[----:B------:R1:W2:Y:S03]  /*9f20*/  SYNCS.PHASECHK.TRANS64.TRYWAIT P0, [R5+URZ+0x8], R6 ;  /* 0x00000806050075a7 */ /* 0x0002a600080011ff */
[----:B--2---:R-:W-:Y:S05]  /*9f30*/  @!P0 NANOSLEEP.SYNCS 0x989680 ;  /* 0x009896800000895d */ /* 0x004fea0003900000 */
[----:B------:R-:W2:Y:S02]  /*9f40*/  @!P0 SYNCS.PHASECHK.TRANS64 P0, [R5+URZ+0x8], R6 ;  /* 0x00000806050085a7 */ /* 0x000ea400080010ff */
[----:B--2---:R-:W-:Y:S05]  /*9f50*/  @!P0 BRA `(.L_x_63) ;  /* 0xfffffffc00ec8947 */ /* 0x004fea000383ffff */
[----:B------:R-:W-:Y:S05]  /*9f60*/  BRA `(.L_x_62) ;  /* 0xffffff9400387947 */ /* 0x000fea000383ffff */
.L_x_65:
[----:B------:R-:W-:Y:S01]  /*9f70*/  BSSY B0, `(.L_x_167) ;  /* 0x0000006000007945 */ /* 0x000fe20003800000 */
[----:B------:R-:W-:-:S07]  /*9f80*/  MOV R15, 0xffffffff ;  /* 0xffffffff000f7802 */ /* 0x000fce0000000f00 */
[----:B-1---5:R-:W-:Y:S05]  /*9f90*/  WARPSYNC.COLLECTIVE R15, `(.L_x_168) ;  /* 0x000000000f0c7348 */ /* 0x022fea0003c00000 */
[----:B------:R-:W-:Y:S02]  /*9fa0*/  ELECT P6, UR79, PT ;  /* 0x00000000004f782f */ /* 0x000fe400038c0000 */
[----:B------:R-:W-:Y:S01]  /*9fb0*/  MOV R14, UR79 ;  /* 0x0000004f000e7c02 */ /* 0x000fe20008000f00 */
[----:B-1---5:R-:W-:Y:S10]  /*9fc0*/  ENDCOLLECTIVE ;  /* 0x000000000000791b */ /* 0x022ff40003800000 */
.L_x_168:
[----:B------:R-:W-:Y:S05]  /*9fd0*/  BSYNC B0 ;  /* 0x0000000000007941 */ /* 0x000fea0003800000 */
.L_x_167:
[----:B------:R-:W-:Y:S01]  /*9fe0*/  PLOP3.LUT P0, PT, P6, PT, PT, 0x80, 0x8 ;  /* 0x000000000008781c */ /* 0x000fe2000370f070 */
[----:B------:R-:W-:-:S12]  /*9ff0*/  BRA `(.L_x_169) ;  /* 0xffffff9400647947 */ /* 0x000fd8000383ffff */
.L_x_67:
[----:B-1----:R-:W-:-:S04]  /*a000*/  MOV R3, UR5 ;  /* 0x0000000500037c02 */ /* 0x002fc80008000f00 */
[----:B------:R1:W2:Y:S03]  /*a010*/  SYNCS.PHASECHK.TRANS64.TRYWAIT P0, [R3+URZ+0x8], R4 ;  /* 0x00000804030075a7 */ /* 0x0002a600080011ff */
[----:B--2---:R-:W-:Y:S05]  /*a020*/  @!P0 NANOSLEEP.SYNCS 0x989680 ;  /* 0x009896800000895d */ /* 0x004fea0003900000 */
[----:B------:R-:W2:Y:S02]  /*a030*/  @!P0 SYNCS.PHASECHK.TRANS64 P0, [R3+URZ+0x8], R4 ;  /* 0x00000804030085a7 */ /* 0x000ea400080010ff */
[----:B--2---:R-:W-:Y:S05]  /*a040*/  @!P0 BRA `(.L_x_67) ;  /* 0xfffffffc00ec8947 */ /* 0x004fea000383ffff */
[----:B------:R-:W-:Y:S05]  /*a050*/  BRA `(.L_x_66) ;  /* 0xffffff9400687947 */ /* 0x000fea000383ffff */
.L_x_68:
[----:B-1----:R1:W2:Y:S02]  /*a060*/  SYNCS.PHASECHK.TRANS64.TRYWAIT P0, [R0+URZ+0xa0], R5 ;  /* 0x0000a005000075a7 */ /* 0x0022a400080011ff */
[----:B--2---:R-:W-:Y:S05]  /*a070*/  @!P0 NANOSLEEP.SYNCS 0x989680 ;  /* 0x009896800000895d */ /* 0x004fea0003900000 */
[----:B------:R-:W2:Y:S02]  /*a080*/  @!P0 SYNCS.PHASECHK.TRANS64 P0, [R0+URZ+0xa0], R5 ;  /* 0x0000a005000085a7 */ /* 0x000ea400080010ff */
[----:B--2---:R-:W-:Y:S05]  /*a090*/  @!P0 BRA `(.L_x_68) ;  /* 0xfffffffc00f08947 */ /* 0x004fea000383ffff */
[----:B------:R-:W-:Y:S05]  /*a0a0*/  BRA `(.L_x_170) ;  /* 0xffffff9800447947 */ /* 0x000fea000383ffff */
.L_x_70:
[----:B------:R-:W-:-:S07]  /*a0b0*/  MOV R0, UR23 ;  /* 0x0000001700007c02 */ /* 0x000fce0008000f00 */
.L_x_171:
[----:B-1----:R1:W2:Y:S02]  /*a0c0*/  SYNCS.PHASECHK.TRANS64.TRYWAIT P0, [R0+URZ+0xe0], R5 ;  /* 0x0000e005000075a7 */ /* 0x0022a400080011ff */
[----:B--2---:R-:W-:Y:S05]  /*a0d0*/  @!P0 NANOSLEEP.SYNCS 0x989680 ;  /* 0x009896800000895d */ /* 0x004fea0003900000 */
[----:B------:R-:W2:Y:S02]  /*a0e0*/  @!P0 SYNCS.PHASECHK.TRANS64 P0, [R0+URZ+0xe0], R5 ;  /* 0x0000e005000085a7 */ /* 0x000ea400080010ff */
[----:B--2---:R-:W-:Y:S05]  /*a0f0*/  @!P0 BRA `(.L_x_171) ;  /* 0xfffffffc00f08947 */ /* 0x004fea000383ffff */
[----:B------:R-:W-:Y:S05]  /*a100*/  BRA `(.L_x_172) ;  /* 0xffffff9800907947 */ /* 0x000fea000383ffff */
.L_x_73:
[----:B------:R-:W-:Y:S07]  /*a110*/  MOV R0, UR5 ;  /* 0x0000000500007c02 */ /* 0x000fee0008000f00 */
.L_x_173:
[----:B-1----:R1:W2:Y:S02]  /*a120*/  SYNCS.PHASECHK.TRANS64.TRYWAIT P0, [R0+URZ], R5 ;  /* 0x00000005000075a7 */ /* 0x0022a400080011ff */
[----:B--2---:R-:W-:Y:S05]  /*a130*/  @!P0 NANOSLEEP.SYNCS 0x989680 ;  /* 0x009896800000895d */ /* 0x004fea0003900000 */
[----:B------:R-:W2:Y:S02]  /*a140*/  @!P0 SYNCS.PHASECHK.TRANS64 P0, [R0+URZ], R5 ;  /* 0x00000005000085a7 */ /* 0x000ea400080010ff */
[----:B--2---:R-:W-:Y:S05]  /*a150*/  @!P0 BRA `(.L_x_173) ;  /* 0xfffffffc00f08947 */ /* 0x004fea000383ffff */
[----:B------:R-:W-:Y:S05]  /*a160*/  BRA `(.L_x_72) ;  /* 0xffffff9800a47947 */ /* 0x000fea000383ffff */
.L_x_77:
[----:B-1----:R-:W-:-:S07]  /*a170*/  MOV R0, UR4 ;  /* 0x0000000400007c02 */ /* 0x002fce0008000f00 */
.L_x_174:
[----:B-1----:R1:W2:Y:S02]  /*a180*/  SYNCS.PHASECHK.TRANS64.TRYWAIT P0, [R0+URZ], R3 ;  /* 0x00000003000075a7 */ /* 0x0022a400080011ff */
[----:B--2---:R-:W-:Y:S05]  /*a190*/  @!P0 NANOSLEEP.SYNCS 0x989680 ;  /* 0x009896800000895d */ /* 0x004fea0003900000 */
[----:B------:R-:W2:Y:S02]  /*a1a0*/  @!P0 SYNCS.PHASECHK.TRANS64 P0, [R0+URZ], R3 ;  /* 0x00000003000085a7 */ /* 0x000ea400080010ff */
[----:B--2---:R-:W-:Y:S05]  /*a1b0*/  @!P0 BRA `(.L_x_174) ;  /* 0xfffffffc00f08947 */ /* 0x004fea000383ffff */
[----:B------:R-:W-:Y:S05]  /*a1c0*/  BRA `(.L_x_175) ;  /* 0xffffff9c00707947 */ /* 0x000fea000383ffff */
.L_x_78:
[----:B------:R-:W-:-:S07]  /*a1d0*/  MOV R0, UR5 ;  /* 0x0000000500007c02 */ /* 0x000fce0008000f00 */
.L_x_176:
[----:B-1----:R1:W2:Y:S02]  /*a1e0*/  SYNCS.PHASECHK.TRANS64.TRYWAIT P0, [R0+URZ], R3 ;  /* 0x00000003000075a7 */ /* 0x0022a400080011ff */
[----:B--2---:R-:W-:Y:S05]  /*a1f0*/  @!P0 NANOSLEEP.SYNCS 0x989680 ;  /* 0x009896800000895d */ /* 0x004fea0003900000 */
[----:B------:R-:W2:Y:S02]  /*a200*/  @!P0 SYNCS.PHASECHK.TRANS64 P0, [R0+URZ], R3 ;  /* 0x00000003000085a7 */ /* 0x000ea400080010ff */
[----:B--2---:R-:W-:Y:S05]  /*a210*/  @!P0 BRA `(.L_x_176) ;  /* 0xfffffffc00f08947 */ /* 0x004fea000383ffff */
[----:B------:R-:W-:Y:S05]  /*a220*/  BRA `(.L_x_177) ;  /* 0xffffff9c007c7947 */ /* 0x000fea000383ffff */
.L_x_79:
[----:B------:R-:W-:-:S07]  /*a230*/  MOV R0, UR5 ;  /* 0x0000000500007c02 */ /* 0x000fce0008000f00 */
.L_x_178:
[----:B-1----:R1:W2:Y:S02]  /*a240*/  SYNCS.PHASECHK.TRANS64.TRYWAIT P0, [R0+URZ], R3 ;  /* 0x00000003000075a7 */ /* 0x0022a400080011ff */
[----:B--2---:R-:W-:Y:S05]  /*a250*/  @!P0 NANOSLEEP.SYNCS 0x989680 ;  /* 0x009896800000895d */ /* 0x004fea0003900000 */
[----:B------:R-:W2:Y:S02]  /*a260*/  @!P0 SYNCS.PHASECHK.TRANS64 P0, [R0+URZ], R3 ;  /* 0x00000003000085a7 */ /* 0x000ea400080010ff */
[----:B--2---:R-:W-:Y:S05]  /*a270*/  @!P0 BRA `(.L_x_178) ;  /* 0xfffffffc00f08947 */ /* 0x004fea000383ffff */
[----:B------:R-:W-:Y:S05]  /*a280*/  BRA `(.L_x_179) ;  /* 0xffffff9c00887947 */ /* 0x000fea000383ffff */
.L_x_82:
[----:B------:R-:W-:-:S07]  /*a290*/  MOV R0, UR17 ;  /* 0x0000001100007c02 */ /* 0x000fce0008000f00 */
.L_x_180:
[----:B-1----:R1:W2:Y:S02]  /*a2a0*/  SYNCS.PHASECHK.TRANS64.TRYWAIT P1, [R0+URZ+0x120], R3 ;  /* 0x00012003000075a7 */ /* 0x0022a400080211ff */
[----:B--2---:R-:W-:Y:S05]  /*a2b0*/  @!P1 NANOSLEEP.SYNCS 0x989680 ;  /* 0x009896800000995d */ /* 0x004fea0003900000 */
[----:B------:R-:W2:Y:S02]  /*a2c0*/  @!P1 SYNCS.PHASECHK.TRANS64 P1, [R0+URZ+0x120], R3 ;  /* 0x00012003000095a7 */ /* 0x000ea400080210ff */
[----:B--2---:R-:W-:Y:S05]  /*a2d0*/  @!P1 BRA `(.L_x_180) ;  /* 0xfffffffc00f09947 */ /* 0x004fea000383ffff */
[----:B------:R-:W-:Y:S05]  /*a2e0*/  BRA `(.L_x_181) ;  /* 0xffffff9c00d47947 */ /* 0x000fea000383ffff */
.L_x_87:
[----:B--2---:R2:W3:Y:S02]  /*a2f0*/  SYNCS.PHASECHK.TRANS64.TRYWAIT P0, [R12+URZ+0xa0], R9 ;  /* 0x0000a0090c0075a7 */ /* 0x0044e400080011ff */
[----:B---3--:R-:W-:Y:S05]  /*a300*/  @!P0 NANOSLEEP.SYNCS 0x989680 ;  /* 0x009896800000895d */ /* 0x008fea0003900000 */
[----:B------:R-:W3:Y:S02]  /*a310*/  @!P0 SYNCS.PHASECHK.TRANS64 P0, [R12+URZ+0xa0], R9 ;  /* 0x0000a0090c0085a7 */ /* 0x000ee400080010ff */
[----:B---3--:R-:W-:Y:S05]  /*a320*/  @!P0 BRA `(.L_x_87) ;  /* 0xfffffffc00f08947 */ /* 0x008fea000383ffff */
[----:B------:R-:W-:Y:S05]  /*a330*/  BRA `(.L_x_182) ;  /* 0xffffffa4000c7947 */ /* 0x000fea000383ffff */
.L_x_90:
[----:B------:R-:W-:Y:S07]  /*a340*/  MOV R0, UR21 ;  /* 0x0000001500007c02 */ /* 0x000fee0008000f00 */
.L_x_183:
[----:B--2---:R2:W3:Y:S02]  /*a350*/  SYNCS.PHASECHK.TRANS64.TRYWAIT P2, [R0+URZ+0x98], R11 ;  /* 0x0000980b000075a7 */ /* 0x0044e400080411ff */
[----:B---3--:R-:W-:Y:S05]  /*a360*/  @!P2 NANOSLEEP.SYNCS 0x989680 ;  /* 0x009896800000a95d */ /* 0x008fea0003900000 */
[----:B------:R-:W3:Y:S02]  /*a370*/  @!P2 SYNCS.PHASECHK.TRANS64 P2, [R0+URZ+0x98], R11 ;  /* 0x0000980b0000a5a7 */ /* 0x000ee400080410ff */
[----:B---3--:R-:W-:Y:S05]  /*a380*/  @!P2 BRA `(.L_x_183) ;  /* 0xfffffffc00f0a947 */ /* 0x008fea000383ffff */
[----:B------:R-:W-:Y:S05]  /*a390*/  BRA `(.L_x_89) ;  /* 0xffffffa800747947 */ /* 0x000fea000383ffff */
.L_x_93:
[----:B--2---:R-:W-:Y:S07]  /*a3a0*/  MOV R0, UR21 ;  /* 0x0000001500007c02 */ /* 0x004fee0008000f00 */
.L_x_184:
[----:B--2---:R2:W3:Y:S02]  /*a3b0*/  SYNCS.PHASECHK.TRANS64.TRYWAIT P0, [R0+URZ+0x70], R9 ;  /* 0x00007009000075a7 */ /* 0x0044e400080011ff */
[----:B---3--:R-:W-:Y:S05]  /*a3c0*/  @!P0 NANOSLEEP.SYNCS 0x989680 ;  /* 0x009896800000895d */ /* 0x008fea0003900000 */
[----:B------:R-:W3:Y:S02]  /*a3d0*/  @!P0 SYNCS.PHASECHK.TRANS64 P0, [R0+URZ+0x70], R9 ;  /* 0x00007009000085a7 */ /* 0x000ee400080010ff */
[----:B---3--:R-:W-:Y:S05]  /*a3e0*/  @!P0 BRA `(.L_x_184) ;  /* 0xfffffffc00f08947 */ /* 0x008fea000383ffff */
[----:B------:R-:W-:Y:S05]  /*a3f0*/  BRA `(.L_x_185) ;  /* 0xffffffa800d07947 */ /* 0x000fea000383ffff */
.L_x_94:
[----:B------:R-:W-:Y:S07]  /*a400*/  MOV R0, UR21 ;  /* 0x0000001500007c02 */ /* 0x000fee0008000f00 */
.L_x_186:
[----:B--2---:R2:W3:Y:S02]  /*a410*/  SYNCS.PHASECHK.TRANS64.TRYWAIT P0, [R0+URZ+0x78], R9 ;  /* 0x00007809000075a7 */ /* 0x0044e400080011ff */
[----:B---3--:R-:W-:Y:S05]  /*a420*/  @!P0 NANOSLEEP.SYNCS 0x989680 ;  /* 0x009896800000895d */ /* 0x008fea0003900000 */
[----:B------:R-:W3:Y:S02]  /*a430*/  @!P0 SYNCS.PHASECHK.TRANS64 P0, [R0+URZ+0x78], R9 ;  /* 0x00007809000085a7 */ /* 0x000ee400080010ff */
[----:B---3--:R-:W-:Y:S05]  /*a440*/  @!P0 BRA `(.L_x_186) ;  /* 0xfffffffc00f08947 */ /* 0x008fea000383ffff */
[----:B------:R-:W-:Y:S05]  /*a450*/  BRA `(.L_x_187) ;  /* 0xffffffac00087947 */ /* 0x000fea000383ffff */
.L_x_95:
[----:B------:R-:W-:Y:S07]  /*a460*/  MOV R0, UR21 ;  /* 0x0000001500007c02 */ /* 0x000fee0008000f00 */
.L_x_188:
[----:B--2---:R2:W3:Y:S02]  /*a470*/  SYNCS.PHASECHK.TRANS64.TRYWAIT P0, [R0+URZ+0x80], R9 ;  /* 0x00008009000075a7 */ /* 0x0044e400080011ff */
[----:B---3--:R-:W-:Y:S05]  /*a480*/  @!P0 NANOSLEEP.SYNCS 0x989680 ;  /* 0x009896800000895d */ /* 0x008fea0003900000 */
[----:B------:R-:W3:Y:S02]  /*a490*/  @!P0 SYNCS.PHASECHK.TRANS64 P0, [R0+URZ+0x80], R9 ;  /* 0x00008009000085a7 */ /* 0x000ee400080010ff */
[----:B---3--:R-:W-:Y:S05]  /*a4a0*/  @!P0 BRA `(.L_x_188) ;  /* 0xfffffffc00f08947 */ /* 0x008fea000383ffff */
[----:B------:R-:W-:Y:S05]  /*a4b0*/  BRA `(.L_x_189) ;  /* 0xffffffac004c7947 */ /* 0x000fea000383ffff */
.L_x_96:
[----:B------:R-:W-:Y:S07]  /*a4c0*/  MOV R0, UR21 ;  /* 0x0000001500007c02 */ /* 0x000fee0008000f00 */
.L_x_190:
[----:B--2---:R2:W3:Y:S02]  /*a4d0*/  SYNCS.PHASECHK.TRANS64.TRYWAIT P0, [R0+URZ+0x88], R9 ;  /* 0x00008809000075a7 */ /* 0x0044e400080011ff */
[----:B---3--:R-:W-:Y:S05]  /*a4e0*/  @!P0 NANOSLEEP.SYNCS 0x989680 ;  /* 0x009896800000895d */ /* 0x008fea0003900000 */
[----:B------:R-:W3:Y:S02]  /*a4f0*/  @!P0 SYNCS.PHASECHK.TRANS64 P0, [R0+URZ+0x88], R9 ;  /* 0x00008809000085a7 */ /* 0x000ee400080010ff */
[----:B---3--:R-:W-:Y:S05]  /*a500*/  @!P0 BRA `(.L_x_190) ;  /* 0xfffffffc00f08947 */ /* 0x008fea000383ffff */
[----:B------:R-:W-:Y:S05]  /*a510*/  BRA `(.L_x_191) ;  /* 0xffffffac008c7947 */ /* 0x000fea000383ffff */
.L_x_98:
[----:B------:R-:W-:-:S07]  /*a520*/  MOV R0, UR21 ;  /* 0x0000001500007c02 */ /* 0x000fce0008000f00 */
.L_x_192:
[----:B---3--:R3:W4:Y:S02]  /*a530*/  SYNCS.PHASECHK.TRANS64.TRYWAIT P0, [R0+URZ+0x70], R3 ;  /* 0x00007003000075a7 */ /* 0x00872400080011ff */
[----:B----4-:R-:W-:Y:S05]  /*a540*/  @!P0 NANOSLEEP.SYNCS 0x989680 ;  /* 0x009896800000895d */ /* 0x010fea0003900000 */
[----:B------:R-:W4:Y:S02]  /*a550*/  @!P0 SYNCS.PHASECHK.TRANS64 P0, [R0+URZ+0x70], R3 ;  /* 0x00007003000085a7 */ /* 0x000f2400080010ff */
[----:B----4-:R-:W-:Y:S05]  /*a560*/  @!P0 BRA `(.L_x_192) ;  /* 0xfffffffc00f08947 */ /* 0x010fea000383ffff */
[----:B------:R-:W-:Y:S05]  /*a570*/  BRA `(.L_x_193) ;  /* 0xffffffb000047947 */ /* 0x000fea000383ffff */
.L_x_99:
[----:B---3--:R-:W-:-:S07]  /*a580*/  MOV R0, UR21 ;  /* 0x0000001500007c02 */ /* 0x008fce0008000f00 */
.L_x_194:
[----:B---3--:R3:W4:Y:S02]  /*a590*/  SYNCS.PHASECHK.TRANS64.TRYWAIT P0, [R0+URZ+0x78], R3 ;  /* 0x00007803000075a7 */ /* 0x00872400080011ff */
[----:B----4-:R-:W-:Y:S05]  /*a5a0*/  @!P0 NANOSLEEP.SYNCS 0x989680 ;  /* 0x009896800000895d */ /* 0x010fea0003900000 */
[----:B------:R-:W4:Y:S02]  /*a5b0*/  @!P0 SYNCS.PHASECHK.TRANS64 P0, [R0+URZ+0x78], R3 ;  /* 0x00007803000085a7 */ /* 0x000f2400080010ff */
[----:B----4-:R-:W-:Y:S05]  /*a5c0*/  @!P0 BRA `(.L_x_194) ;  /* 0xfffffffc00f08947 */ /* 0x010fea000383ffff */
[----:B------:R-:W-:Y:S05]  /*a5d0*/  BRA `(.L_x_195) ;  /* 0xffffffac00f47947 */ /* 0x000fea000383ffff */
.L_x_100:
[----:B---3--:R-:W-:-:S07]  /*a5e0*/  MOV R0, UR21 ;  /* 0x0000001500007c02 */ /* 0x008fce0008000f00 */
.L_x_196:
[----:B---3--:R3:W4:Y:S02]  /*a5f0*/  SYNCS.PHASECHK.TRANS64.TRYWAIT P0, [R0+URZ+0x80], R3 ;  /* 0x00008003000075a7 */ /* 0x00872400080011ff */
[----:B----4-:R-:W-:Y:S05]  /*a600*/  @!P0 NANOSLEEP.SYNCS 0x989680 ;  /* 0x009896800000895d */ /* 0x010fea0003900000 */
[----:B------:R-:W4:Y:S02]  /*a610*/  @!P0 SYNCS.PHASECHK.TRANS64 P0, [R0+URZ+0x80], R3 ;  /* 0x00008003000085a7 */ /* 0x000f2400080010ff */
[----:B----4-:R-:W-:Y:S05]  /*a620*/  @!P0 BRA `(.L_x_196) ;  /* 0xfffffffc00f08947 */ /* 0x010fea000383ffff */
[----:B------:R-:W-:Y:S05]  /*a630*/  BRA `(.L_x_197) ;  /* 0xffffffac00e47947 */ /* 0x000fea000383ffff */
.L_x_102:
[----:B-1----:R1:W2:Y:S02]  /*a640*/  SYNCS.PHASECHK.TRANS64.TRYWAIT P0, [R3+URZ+0xa0], R0 ;  /* 0x0000a000030075a7 */ /* 0x0022a400080011ff */
[----:B--2---:R-:W-:Y:S05]  /*a650*/  @!P0 NANOSLEEP.SYNCS 0x989680 ;  /* 0x009896800000895d */ /* 0x004fea0003900000 */
[----:B------:R-:W2:Y:S02]  /*a660*/  @!P0 SYNCS.PHASECHK.TRANS64 P0, [R3+URZ+0xa0], R0 ;  /* 0x0000a000030085a7 */ /* 0x000ea400080010ff */
[----:B--2---:R-:W-:Y:S05]  /*a670*/  @!P0 BRA `(.L_x_102) ;  /* 0xfffffffc00f08947 */ /* 0x004fea000383ffff */
[----:B------:R-:W-:Y:S05]  /*a680*/  BRA `(.L_x_198) ;  /* 0xffffffb000a47947 */ /* 0x000fea000383ffff */
.L_x_113:
[----:B-1----:R-:W-:Y:S04]  /*a690*/  MOV R0, UR44 ;  /* 0x0000002c00007c02 */ /* 0x002fe80008000f00 */
[----:B------:R1:W2:Y:S03]  /*a6a0*/  SYNCS.PHASECHK.TRANS64.TRYWAIT P1, [R0+URZ+0x50], R5 ;  /* 0x00005005000075a7 */ /* 0x0002a600080211ff */
[----:B--2---:R-:W-:Y:S05]  /*a6b0*/  @!P1 NANOSLEEP.SYNCS 0x989680 ;  /* 0x009896800000995d */ /* 0x004fea0003900000 */
[----:B------:R-:W2:Y:S02]  /*a6c0*/  @!P1 SYNCS.PHASECHK.TRANS64 P1, [R0+URZ+0x50], R5 ;  /* 0x00005005000095a7 */ /* 0x000ea400080210ff */
[----:B--2---:R-:W-:Y:S05]  /*a6d0*/  @!P1 BRA `(.L_x_113) ;  /* 0xfffffffc00ec9947 */ /* 0x004fea000383ffff */
[----:B------:R-:W-:Y:S05]  /*a6e0*/  BRA `(.L_x_112) ;  /* 0xffffffc000087947 */ /* 0x000fea000383ffff */
.L_x_115:
[----:B-1----:R1:W4:Y:S02]  /*a6f0*/  SYNCS.PHASECHK.TRANS64.TRYWAIT P0, [R98+URZ+0xc0], R3 ;  /* 0x0000c003620075a7 */ /* 0x00232400080011ff */
[----:B----4-:R-:W-:Y:S05]  /*a700*/  @!P0 NANOSLEEP.SYNCS 0x989680 ;  /* 0x009896800000895d */ /* 0x010fea0003900000 */
[----:B------:R-:W4:Y:S02]  /*a710*/  @!P0 SYNCS.PHASECHK.TRANS64 P0, [R98+URZ+0xc0], R3 ;  /* 0x0000c003620085a7 */ /* 0x000f2400080010ff */
[----:B----4-:R-:W-:Y:S05]  /*a720*/  @!P0 BRA `(.L_x_115) ;  /* 0xfffffffc00f08947 */ /* 0x010fea000383ffff */
[----:B------:R-:W-:Y:S05]  /*a730*/  BRA `(.L_x_114) ;  /* 0xffffffc000307947 */ /* 0x000fea000383ffff */
.L_x_124:
[----:B---3--:R3:W4:Y:S02]  /*a740*/  SYNCS.PHASECHK.TRANS64.TRYWAIT P0, [R3+URZ+0x50], R0 ;  /* 0x00005000030075a7 */ /* 0x00872400080011ff */
[----:B----4-:R-:W-:Y:S05]  /*a750*/  @!P0 NANOSLEEP.SYNCS 0x989680 ;  /* 0x009896800000895d */ /* 0x010fea0003900000 */
[----:B------:R-:W4:Y:S02]  /*a760*/  @!P0 SYNCS.PHASECHK.TRANS64 P0, [R3+URZ+0x50], R0 ;  /* 0x00005000030085a7 */ /* 0x000f2400080010ff */
[----:B----4-:R-:W-:Y:S05]  /*a770*/  @!P0 BRA `(.L_x_124) ;  /* 0xfffffffc00f08947 */ /* 0x010fea000383ffff */
[----:B------:R-:W-:Y:S05]  /*a780*/  BRA `(.L_x_123) ;  /* 0xffffffcc000c7947 */ /* 0x000fea000383ffff */
.L_x_132:
[----:B-1----:R1:W3:Y:S02]  /*a790*/  SYNCS.PHASECHK.TRANS64.TRYWAIT P0, [R62+URZ+0x50], R5 ;  /* 0x000050053e0075a7 */ /* 0x0022e400080011ff */
[----:B---3--:R-:W-:Y:S05]  /*a7a0*/  @!P0 NANOSLEEP.SYNCS 0x989680 ;  /* 0x009896800000895d */ /* 0x008fea0003900000 */
[----:B------:R-:W3:Y:S02]  /*a7b0*/  @!P0 SYNCS.PHASECHK.TRANS64 P0, [R62+URZ+0x50], R5 ;  /* 0x000050053e0085a7 */ /* 0x000ee400080010ff */
[----:B---3--:R-:W-:Y:S05]  /*a7c0*/  @!P0 BRA `(.L_x_132) ;  /* 0xfffffffc00f08947 */ /* 0x008fea000383ffff */
[----:B------:R-:W-:Y:S05]  /*a7d0*/  BRA `(.L_x_131) ;  /* 0xffffffd800107947 */ /* 0x000fea000383ffff */
.L_x_140:
[----:B-1----:R1:W4:Y:S02]  /*a7e0*/  SYNCS.PHASECHK.TRANS64.TRYWAIT P0, [R61+URZ+0x50], R4 ;  /* 0x000050043d0075a7 */ /* 0x00232400080011ff */
[----:B----4-:R-:W-:Y:S05]  /*a7f0*/  @!P0 NANOSLEEP.SYNCS 0x989680 ;  /* 0x009896800000895d */ /* 0x010fea0003900000 */
[----:B------:R-:W4:Y:S02]  /*a800*/  @!P0 SYNCS.PHASECHK.TRANS64 P0, [R61+URZ+0x50], R4 ;  /* 0x000050043d0085a7 */ /* 0x000f2400080010ff */
[----:B----4-:R-:W-:Y:S05]  /*a810*/  @!P0 BRA `(.L_x_140) ;  /* 0xfffffffc00f08947 */ /* 0x010fea000383ffff */
[----:B------:R-:W-:Y:S05]  /*a820*/  BRA `(.L_x_139) ;  /* 0xffffffe400107947 */ /* 0x000fea000383ffff */
        .weak           $__internal_0_$__cuda_sm10x_tcgen05_guardrail_trap_col_being_dealloced_not_returned_by_alloc
        .type           $__internal_0_$__cuda_sm10x_tcgen05_guardrail_trap_col_being_dealloced_not_returned_by_alloc,@function
        .size           $__internal_0_$__cuda_sm10x_tcgen05_guardrail_trap_col_being_dealloced_not_returned_by_alloc,($__internal_1_$__cuda_sm10x_tcgen05_guardrail_trap_phase_invalid_during_alloc - $__internal_0_$__cuda_sm10x_tcgen05_guardrail_trap_col_being_dealloced_not_returned_by_alloc)
$__internal_0_$__cuda_sm10x_tcgen05_guardrail_trap_col_being_dealloced_not_returned_by_alloc:
[----:B------:R-:W-:Y:S05]  /*a830*/  BPT.TRAP 0x1 ;  /* 0x000000040000795c */ /* 0x000fea0000300000 */
[----:B------:R-:W-:-:S04]  /*a840*/  HFMA2 R3, -RZ, RZ, 0, 0 ;  /* 0x00000000ff037431 */ /* 0x000fc800000001ff */
[----:B------:R-:W-:Y:S05]  /*a850*/  RET.REL.NODEC R2 `(_ZN7cutlass13device_kernelINS_4gemm6kernel13GemmUniversalIN4cute5tupleIJiiiiEEENS1_10collective13CollectiveMmaINS1_35MainloopSm100TmaUmmaWarpSpecializedILi5ELi2ELi4ENS5_IJNS4_1CILi2EEESB_NSA_ILi1EEEEEEEENS5_IJNSA_ILi256EEENSA_ILi128EEENSA_ILi32EEEEEENS_6half_tENS5_IJlSC_lEEESJ_SK_NS4_8TiledMMAINS4_8MMA_AtomIJNS4_26SM100_MMA_F16BF16_2x1SM_SSISJ_SJ_fLi256ELi128ELNS4_4UMMA5MajorE0ELSP_0ELNSO_7ScaleInE0ELSQ_0EEEEEENS4_6LayoutINS5_IJSC_SC_SC_EEENS5_IJNSA_ILi0EEESV_SV_EEEEENS5_IJNS4_10UnderscoreESY_SY_EEEEENS4_28SM100_TMA_2SM_LOAD_MULTICASTENS4_14ComposedLayoutINS4_7SwizzleILi2ELi4ELi3EEENS4_18smem_ptr_flag_bitsILi16EEENST_INS5_IJNSA_ILi8EEESH_EEENS5_IJSH_SC_EEEEEEEvNS4_8identityENS4_18SM100_TMA_2SM_LOADES1B_vS1C_EENS_8epilogue10collective18CollectiveEpilogueINS1F_23Sm100TmaWarpSpecializedILi4ELi2ELi32ELb1ELb0EEEJNS5_IJSG_SG_SH_EEENS5_IJNST_ISG_SC_EENST_ISH_SC_EEEEESJ_SK_SJ_SK_NS1F_6fusion15FusionCallbacksIS1J_NS1O_17LinearCombinationISJ_fSJ_fLNS_15FloatRoundStyleE2EEES1K_S1N_JEEENS4_5SM1004TMEM4LOAD26SM100_TMEM_LOAD_32dp32b32xENS4_13SM90_TMA_LOADES1B_NS4_39AutoVectorizingCopyWithAssumedAlignmentILi128EEENS4_14SM90_TMA_STOREES1B_S20_S20_EEEvvEEEEvNT_6ParamsE) ;  /* 0xffffff5402e87950 */ /* 0x000fea0003c3ffff */
        .weak           $__internal_1_$__cuda_sm10x_tcgen05_guardrail_trap_phase_invalid_during_alloc
        .type           $__internal_1_$__cuda_sm10x_tcgen05_guardrail_trap_phase_invalid_during_alloc,@function
        .size           $__internal_1_$__cuda_sm10x_tcgen05_guardrail_trap_phase_invalid_during_alloc,($__internal_2_$__cuda_sm10x_tcgen05_guardrail_trap_unallocated_columns_being_dealloced - $__internal_1_$__cuda_sm10x_tcgen05_guardrail_trap_phase_invalid_during_alloc)
$__internal_1_$__cuda_sm10x_tcgen05_guardrail_trap_phase_invalid_during_alloc:
[----:B------:R-:W-:Y:S05]  /*a860*/  BPT.TRAP 0x1 ;  /* 0x000000040000795c */ /* 0x000fea0000300000 */
[----:B------:R-:W-:-:S04]  /*a870*/  MOV R5, 0x0 ;  /* 0x0000000000057802 */ /* 0x000fc80000000f00 */
[----:B------:R-:W-:Y:S05]  /*a880*/  RET.REL.NODEC R4 `(_ZN7cutlass13device_kernelINS_4gemm6kernel13GemmUniversalIN4cute5tupleIJiiiiEEENS1_10collective13CollectiveMmaINS1_35MainloopSm100TmaUmmaWarpSpecializedILi5ELi2ELi4ENS5_IJNS4_1CILi2EEESB_NSA_ILi1EEEEEEEENS5_IJNSA_ILi256EEENSA_ILi128EEENSA_ILi32EEEEEENS_6half_tENS5_IJlSC_lEEESJ_SK_NS4_8TiledMMAINS4_8MMA_AtomIJNS4_26SM100_MMA_F16BF16_2x1SM_SSISJ_SJ_fLi256ELi128ELNS4_4UMMA5MajorE0ELSP_0ELNSO_7ScaleInE0ELSQ_0EEEEEENS4_6LayoutINS5_IJSC_SC_SC_EEENS5_IJNSA_ILi0EEESV_SV_EEEEENS5_IJNS4_10UnderscoreESY_SY_EEEEENS4_28SM100_TMA_2SM_LOAD_MULTICASTENS4_14ComposedLayoutINS4_7SwizzleILi2ELi4ELi3EEENS4_18smem_ptr_flag_bitsILi16EEENST_INS5_IJNSA_ILi8EEESH_EEENS5_IJSH_SC_EEEEEEEvNS4_8identityENS4_18SM100_TMA_2SM_LOADES1B_vS1C_EENS_8epilogue10collective18CollectiveEpilogueINS1F_23Sm100TmaWarpSpecializedILi4ELi2ELi32ELb1ELb0EEEJNS5_IJSG_SG_SH_EEENS5_IJNST_ISG_SC_EENST_ISH_SC_EEEEESJ_SK_SJ_SK_NS1F_6fusion15FusionCallbacksIS1J_NS1O_17LinearCombinationISJ_fSJ_fLNS_15FloatRoundStyleE2EEES1K_S1N_JEEENS4_5SM1004TMEM4LOAD26SM100_TMEM_LOAD_32dp32b32xENS4_13SM90_TMA_LOADES1B_NS4_39AutoVectorizingCopyWithAssumedAlignmentILi128EEENS4_14SM90_TMA_STOREES1B_S20_S20_EEEvvEEEEvNT_6ParamsE) ;  /* 0xffffff5404dc7950 */ /* 0x000fea0003c3ffff */
        .weak           $__internal_2_$__cuda_sm10x_tcgen05_guardrail_trap_unallocated_columns_being_dealloced
        .type           $__internal_2_$__cuda_sm10x_tcgen05_guardrail_trap_unallocated_columns_being_dealloced,@function
        .size           $__internal_2_$__cuda_sm10x_tcgen05_guardrail_trap_unallocated_columns_being_dealloced,(.L_x_200 - $__internal_2_$__cuda_sm10x_tcgen05_guardrail_trap_unallocated_columns_being_dealloced)
$__internal_2_$__cuda_sm10x_tcgen05_guardrail_trap_unallocated_columns_being_dealloced:
[----:B------:R-:W-:Y:S05]  /*a890*/  BPT.TRAP 0x1 ;  /* 0x000000040000795c */ /* 0x000fea0000300000 */
[----:B------:R-:W-:-:S04]  /*a8a0*/  HFMA2 R3, -RZ, RZ, 0, 0 ;  /* 0x00000000ff037431 */ /* 0x000fc800000001ff */
[----:B------:R-:W-:Y:S05]  /*a8b0*/  RET.REL.NODEC R2 `(_ZN7cutlass13device_kernelINS_4gemm6kernel13GemmUniversalIN4cute5tupleIJiiiiEEENS1_10collective13CollectiveMmaINS1_35MainloopSm100TmaUmmaWarpSpecializedILi5ELi2ELi4ENS5_IJNS4_1CILi2EEESB_NSA_ILi1EEEEEEEENS5_IJNSA_ILi256EEENSA_ILi128EEENSA_ILi32EEEEEENS_6half_tENS5_IJlSC_lEEESJ_SK_NS4_8TiledMMAINS4_8MMA_AtomIJNS4_26SM100_MMA_F16BF16_2x1SM_SSISJ_SJ_fLi256ELi128ELNS4_4UMMA5MajorE0ELSP_0ELNSO_7ScaleInE0ELSQ_0EEEEEENS4_6LayoutINS5_IJSC_SC_SC_EEENS5_IJNSA_ILi0EEESV_SV_EEEEENS5_IJNS4_10UnderscoreESY_SY_EEEEENS4_28SM100_TMA_2SM_LOAD_MULTICASTENS4_14ComposedLayoutINS4_7SwizzleILi2ELi4ELi3EEENS4_18smem_ptr_flag_bitsILi16EEENST_INS5_IJNSA_ILi8EEESH_EEENS5_IJSH_SC_EEEEEEEvNS4_8identityENS4_18SM100_TMA_2SM_LOADES1B_vS1C_EENS_8epilogue10collective18CollectiveEpilogueINS1F_23Sm100TmaWarpSpecializedILi4ELi2ELi32ELb1ELb0EEEJNS5_IJSG_SG_SH_EEENS5_IJNST_ISG_SC_EENST_ISH_SC_EEEEESJ_SK_SJ_SK_NS1F_6fusion15FusionCallbacksIS1J_NS1O_17LinearCombinationISJ_fSJ_fLNS_15FloatRoundStyleE2EEES1K_S1N_JEEENS4_5SM1004TMEM4LOAD26SM100_TMEM_LOAD_32dp32b32xENS4_13SM90_TMA_LOADES1B_NS4_39AutoVectorizingCopyWithAssumedAlignmentILi128EEENS4_14SM90_TMA_STOREES1B_S20_S20_EEEvvEEEEvNT_6ParamsE) ;  /* 0xffffff5402d07950 */ /* 0x000fea0003c3ffff */
.L_x_199:
[----:B------:R-:W-:-:S00]  /*a8c0*/  BRA `(.L_x_199) ;  /* 0xfffffffc00fc7947 */ /* 0x000fc0000383ffff */
[----:B------:R-:W-:-:S00]  /*a8d0*/  NOP ;  /* 0x0000000000007918 */ /* 0x000fc00000000000 */
        /* <DEDUP_REMOVED lines=10> */
.L_x_200:


//--------------------- .nv.global.init           --------------------------
	.section	.nv.global.init,"aw",@progbits
.nv.global.init:
	.type		$str$27,@object
	.size		$str$27,($str$28 - $str$27)
$str$27:
        /*0000*/ 	.byte	0x28, 0x61, 0x64, 0x64, 0x72, 0x65, 0x73, 0x73, 0x20, 0x26, 0x20, 0x6d, 0x61, 0x73, 0x6b, 0x29
        /*0010*/ 	.byte	0x20, 0x3d, 0x3d, 0x20, 0x30, 0x00
	.type		$str$28,@object
	.size		$str$28,($str$26 - $str$28)
$str$28:
        /*0016*/ 	.byte	0x2f, 0x74, 0x6d, 0x70, 0x2f, 0x63, 0x75, 0x74, 0x6c, 0x61, 0x73, 0x73, 0x5f, 0x73, 0x77, 0x65
        /*0026*/ 	.byte	0x65, 0x70, 0x5f, 0x73, 0x72, 0x63, 0x2f, 0x69, 0x6e, 0x63, 0x6c, 0x75, 0x64, 0x65, 0x2f, 0x63
        /*0036*/ 	.byte	0x75, 0x74, 0x65, 0x2f, 0x70, 0x6f, 0x69, 0x6e, 0x74, 0x65, 0x72, 0x5f, 0x66, 0x6c, 0x61, 0x67
        /*0046*/ 	.byte	0x67, 0x65, 0x64, 0x2e, 0x68, 0x70, 0x70, 0x00
	.type		$str$26,@object
	.size		$str$26,($str$25 - $str$26)
$str$26:
        /*004e*/ 	.byte	0x2f, 0x74, 0x6d, 0x70, 0x2f, 0x63, 0x75, 0x74, 0x6c, 0x61, 0x73, 0x73, 0x5f, 0x73, 0x77, 0x65
        /*005e*/ 	.byte	0x65, 0x70, 0x5f, 0x73, 0x72, 0x63, 0x2f, 0x69, 0x6e, 0x63, 0x6c, 0x75, 0x64, 0x65, 0x2f, 0x63
        /*006e*/ 	.byte	0x75, 0x74, 0x65, 0x2f, 0x61, 0x74, 0x6f, 0x6d, 0x2f, 0x63, 0x6f, 0x70, 0x79, 0x5f, 0x74, 0x72
        /*007e*/ 	.byte	0x61, 0x69, 0x74, 0x73, 0x5f, 0x73, 0x6d, 0x31, 0x30, 0x30, 0x2e, 0x68, 0x70, 0x70, 0x00
	.type		$str$25,@object
	.size		$str$25,(__unnamed_1 - $str$25)
$str$25:
        /*008d*/ 	.byte	0x28, 0x28, 0x75, 0x69, 0x6e, 0x74, 0x33, 0x32, 0x5f, 0x74, 0x28, 0x74, 0x68, 0x72, 0x65, 0x61
        /*009d*/ 	.byte	0x64, 0x49, 0x64, 0x78, 0x2e, 0x78, 0x29, 0x20, 0x2f, 0x20, 0x33, 0x32, 0x29, 0x20, 0x25, 0x20
        /*00ad*/ 	.byte	0x34, 0x29, 0x20, 0x3d, 0x3d, 0x20, 0x28, 0x28, 0x28, 0x74, 0x6d, 0x65, 0x6d, 0x5f, 0x61, 0x64
        /*00bd*/ 	.byte	0x64, 0x72, 0x20, 0x3e, 0x3e, 0x20, 0x31, 0x36, 0x29, 0x20, 0x2f, 0x20, 0x33, 0x32, 0x29, 0x20
        /*00cd*/ 	.byte	0x25, 0x20, 0x34, 0x29, 0x00
	.type		__unnamed_1,@object
	.size		__unnamed_1,(__unnamed_2 - __unnamed_1)
__unnamed_1:
        /*00d2*/ 	.byte	0x61, 0x75, 0x74, 0x6f, 0x20, 0x63, 0x75, 0x74, 0x65, 0x3a, 0x3a, 0x61, 0x73, 0x5f, 0x70, 0x6f
        /* <DEDUP_REMOVED lines=24> */
        /*0262*/ 	.byte	0x3e, 0x3e, 0x3e, 0x3e, 0x5d, 0x00
	.type		__unnamed_2,@object
	.size		__unnamed_2,(.L_2 - __unnamed_2)
__unnamed_2:
        /* <DEDUP_REMOVED lines=42> */
        /*0508*/ 	.byte	0x3e, 0x3e, 0x5d, 0x00
.L_2:


//--------------------- .nv.shared._ZN7cutlass13device_kernelINS_4gemm6kernel13GemmUniversalIN4cute5tupleIJiiiiEEENS1_10collective13CollectiveMmaINS1_35MainloopSm100TmaUmmaWarpSpecializedILi5ELi2ELi4ENS5_IJNS4_1CILi2EEESB_NSA_ILi1EEEEEEEENS5_IJNSA_ILi256EEENSA_ILi128EEENSA_ILi32EEEEEENS_6half_tENS5_IJlSC_lEEESJ_SK_NS4_8TiledMMAINS4_8MMA_AtomIJNS4_26SM100_MMA_F16BF16_2x1SM_SSISJ_SJ_fLi256ELi128ELNS4_4UMMA5MajorE0ELSP_0ELNSO_7ScaleInE0ELSQ_0EEEEEENS4_6LayoutINS5_IJSC_SC_SC_EEENS5_IJNSA_ILi0EEESV_SV_EEEEENS5_IJNS4_10UnderscoreESY_SY_EEEEENS4_28SM100_TMA_2SM_LOAD_MULTICASTENS4_14ComposedLayoutINS4_7SwizzleILi2ELi4ELi3EEENS4_18smem_ptr_flag_bitsILi16EEENST_INS5_IJNSA_ILi8EEESH_EEENS5_IJSH_SC_EEEEEEEvNS4_8identityENS4_18SM100_TMA_2SM_LOADES1B_vS1C_EENS_8epilogue10collective18CollectiveEpilogueINS1F_23Sm100TmaWarpSpecializedILi4ELi2ELi32ELb1ELb0EEEJNS5_IJSG_SG_SH_EEENS5_IJNST_ISG_SC_EENST_ISH_SC_EEEEESJ_SK_SJ_SK_NS1F_6fusion15FusionCallbacksIS1J_NS1O_17LinearCombinationISJ_fSJ_fLNS_15FloatRoundStyleE2EEES1K_S1N_JEEENS4_5SM1004TMEM4LOAD26SM100_TMEM_LOAD_32dp32b32xENS4_13SM90_TMA_LOADES1B_NS4_39AutoVectorizingCopyWithAssumedAlignmentILi128EEENS4_14SM90_TMA_STOREES1B_S20_S20_EEEvvEEEEvNT_6ParamsE --------------------------
	.section	.nv.shared._ZN7cutlass13device_kernelINS_4gemm6kernel13GemmUniversalIN4cute5tupleIJiiiiEEENS1_10collective13CollectiveMmaINS1_35MainloopSm100TmaUmmaWarpSpecializedILi5ELi2ELi4ENS5_IJNS4_1CILi2EEESB_NSA_ILi1EEEEEEEENS5_IJNSA_ILi256EEENSA_ILi128EEENSA_ILi32EEEEEENS_6half_tENS5_IJlSC_lEEESJ_SK_NS4_8TiledMMAINS4_8MMA_AtomIJNS4_26SM100_MMA_F16BF16_2x1SM_SSISJ_SJ_fLi256ELi128ELNS4_4UMMA5MajorE0ELSP_0ELNSO_7ScaleInE0ELSQ_0EEEEEENS4_6LayoutINS5_IJSC_SC_SC_EEENS5_IJNSA_ILi0EEESV_SV_EEEEENS5_IJNS4_10UnderscoreESY_SY_EEEEENS4_28SM100_TMA_2SM_LOAD_MULTICASTENS4_14ComposedLayoutINS4_7SwizzleILi2ELi4ELi3EEENS4_18smem_ptr_flag_bitsILi16EEENST_INS5_IJNSA_ILi8EEESH_EEENS5_IJSH_SC_EEEEEEEvNS4_8identityENS4_18SM100_TMA_2SM_LOADES1B_vS1C_EENS_8epilogue10collective18CollectiveEpilogueINS1F_23Sm100TmaWarpSpecializedILi4ELi2ELi32ELb1ELb0EEEJNS5_IJSG_SG_SH_EEENS5_IJNST_ISG_SC_EENST_ISH_SC_EEEEESJ_SK_SJ_SK_NS1F_6fusion15FusionCallbacksIS1J_NS1O_17LinearCombinationISJ_fSJ_fLNS_15FloatRoundStyleE2EEES1K_S1N_JEEENS4_5SM1004TMEM4LOAD26SM100_TMEM_LOAD_32dp32b32xENS4_13SM90_TMA_LOADES1B_NS4_39AutoVectorizingCopyWithAssumedAlignmentILi128EEENS4_14SM90_TMA_STOREES1B_S20_S20_EEEvvEEEEvNT_6ParamsE,"aw",@nobits
	.sectionflags	@""
	.align	16
	.zero		1024


//--------------------- .nv.shared.reserved.0     --------------------------
	.section	.nv.shared.reserved.0,"aw",@nobits
	.weak		__nv_reservedSMEM_offset_0_alias
	.size		__nv_reservedSMEM_offset_0_alias, 0, 64
	.other		__nv_reservedSMEM_offset_0_alias,@"STO_CUDA_RESERVED_SHARED STV_DEFAULT"
__nv_reservedSMEM_offset_0_alias:
	.zero		0
.nv.shared.reserved.0:
	.zero		64
	.weak		__nv_reservedSMEM_tcgen05_partition
	.type		__nv_reservedSMEM_tcgen05_partition,@object
	.size		__nv_reservedSMEM_tcgen05_partition,(.L_0 - __nv_reservedSMEM_tcgen05_partition)
__nv_reservedSMEM_tcgen05_partition:
	.zero		32
.L_0:


//--------------------- .nv.global                --------------------------
	.section	.nv.global,"aw",@nobits
.nv.global:
	.type		_ZN39_INTERNAL_7edcef76_4_k_cu_9be04230_71284cute1_E,@object
	.size		_ZN39_INTERNAL_7edcef76_4_k_cu_9be04230_71284cute1_E,(_ZN39_INTERNAL_7edcef76_4_k_cu_9be04230_71284cuda3std3__45__cpo6cbeginE - _ZN39_INTERNAL_7edcef76_4_k_cu_9be04230_71284cute1_E)
_ZN39_INTERNAL_7edcef76_4_k_cu_9be04230_71284cute1_E:
	.zero		1
	.type		_ZN39_INTERNAL_7edcef76_4_k_cu_9be04230_71284cuda3std3__45__cpo6cbeginE,@object
	.size		_ZN39_INTERNAL_7edcef76_4_k_cu_9be04230_71284cuda3std3__45__cpo6cbeginE,(_ZN39_INTERNAL_7edcef76_4_k_cu_9be04230_71284cuda3std3__48in_placeE - _ZN39_INTERNAL_7edcef76_4_k_cu_9be04230_71284cuda3std3__45__cpo6cbeginE)
_ZN39_INTERNAL_7edcef76_4_k_cu_9be04230_71284cuda3std3__45__cpo6cbeginE:
	.zero		1
	.type		_ZN39_INTERNAL_7edcef76_4_k_cu_9be04230_71284cuda3std3__48in_placeE,@object
	.size		_ZN39_INTERNAL_7edcef76_4_k_cu_9be04230_71284cuda3std3__48in_placeE,(_ZN39_INTERNAL_7edcef76_4_k_cu_9be04230_71284cuda3std6ranges3__45__cpo9iter_moveE - _ZN39_INTERNAL_7edcef76_4_k_cu_9be04230_71284cuda3std3__48in_placeE)
_ZN39_INTERNAL_7edcef76_4_k_cu_9be04230_71284cuda3std3__48in_placeE:
	.zero		1
	.type		_ZN39_INTERNAL_7edcef76_4_k_cu_9be04230_71284cuda3std6ranges3__45__cpo9iter_moveE,@object
	.size		_ZN39_INTERNAL_7edcef76_4_k_cu_9be04230_71284cuda3std6ranges3__45__cpo9iter_moveE,(_ZN39_INTERNAL_7edcef76_4_k_cu_9be04230_71284cuda3std3__45__cpo5beginE - _ZN39_INTERNAL_7edcef76_4_k_cu_9be04230_71284cuda3std6ranges3__45__cpo9iter_moveE)
_ZN39_INTERNAL_7edcef76_4_k_cu_9be04230_71284cuda3std6ranges3__45__cpo9iter_moveE:
	.zero		1
	.type		_ZN39_INTERNAL_7edcef76_4_k_cu_9be04230_71284cuda3std3__45__cpo5beginE,@object
	.size		_ZN39_INTERNAL_7edcef76_4_k_cu_9be04230_71284cuda3std3__45__cpo5beginE,(_ZN39_INTERNAL_7edcef76_4_k_cu_9be04230_71284cuda3std3__441_GLOBAL__N__7edcef76_4_k_cu_9be04230_71286ignoreE - _ZN39_INTERNAL_7edcef76_4_k_cu_9be04230_71284cuda3std3__45__cpo5beginE)
_ZN39_INTERNAL_7edcef76_4_k_cu_9be04230_71284cuda3std3__45__cpo5beginE:
	.zero		1
	.type		_ZN39_INTERNAL_7edcef76_4_k_cu_9be04230_71284cuda3std3__441_GLOBAL__N__7edcef76_4_k_cu_9be04230_71286ignoreE,@object
	.size		_ZN39_INTERNAL_7edcef76_4_k_cu_9be04230_71284cuda3std3__441_GLOBAL__N__7edcef76_4_k_cu_9be04230_71286ignoreE,(_ZN39_INTERNAL_7edcef76_4_k_cu_9be04230_71284cute7productE - _ZN39_INTERNAL_7edcef76_4_k_cu_9be04230_71284cuda3std3__441_GLOBAL__N__7edcef76_4_k_cu_9be04230_71286ignoreE)
_ZN39_INTERNAL_7edcef76_4_k_cu_9be04230_71284cuda3std3__441_GLOBAL__N__7edcef76_4_k_cu_9be04230_71286ignoreE:
	.zero		1
	.type		_ZN39_INTERNAL_7edcef76_4_k_cu_9be04230_71284cute7productE,@object
	.size		_ZN39_INTERNAL_7edcef76_4_k_cu_9be04230_71284cute7productE,(_ZN39_INTERNAL_7edcef76_4_k_cu_9be04230_71284cuda3std3__45__cpo3endE - _ZN39_INTERNAL_7edcef76_4_k_cu_9be04230_71284cute7productE)
_ZN39_INTERNAL_7edcef76_4_k_cu_9be04230_71284cute7productE:
	.zero		1
	.type		_ZN39_INTERNAL_7edcef76_4_k_cu_9be04230_71284cuda3std3__45__cpo3endE,@object
	.size		_ZN39_INTERNAL_7edcef76_4_k_cu_9be04230_71284cuda3std3__45__cpo3endE,(_ZN39_INTERNAL_7edcef76_4_k_cu_9be04230_71284cuda3std3__419piecewise_constructE - _ZN39_INTERNAL_7edcef76_4_k_cu_9be04230_71284cuda3std3__45__cpo3endE)
_ZN39_INTERNAL_7edcef76_4_k_cu_9be04230_71284cuda3std3__45__cpo3endE:
	.zero		1
	.type		_ZN39_INTERNAL_7edcef76_4_k_cu_9be04230_71284cuda3std3__419piecewise_constructE,@object
	.size		_ZN39_INTERNAL_7edcef76_4_k_cu_9be04230_71284cuda3std3__419piecewise_constructE,(_ZN39_INTERNAL_7edcef76_4_k_cu_9be04230_71284cuda3std3__45__cpo4cendE - _ZN39_INTERNAL_7edcef76_4_k_cu_9be04230_71284cuda3std3__419piecewise_constructE)
_ZN39_INTERNAL_7edcef76_4_k_cu_9be04230_71284cuda3std3__419piecewise_constructE:
	.zero		1
	.type		_ZN39_INTERNAL_7edcef76_4_k_cu_9be04230_71284cuda3std3__45__cpo4cendE,@object
	.size		_ZN39_INTERNAL_7edcef76_4_k_cu_9be04230_71284cuda3std3__45__cpo4cendE,(_ZN39_INTERNAL_7edcef76_4_k_cu_9be04230_71284cuda3std6ranges3__45__cpo4swapE - _ZN39_INTERNAL_7edcef76_4_k_cu_9be04230_71284cuda3std3__45__cpo4cendE)
_ZN39_INTERNAL_7edcef76_4_k_cu_9be04230_71284cuda3std3__45__cpo4cendE:
	.zero		1
	.type		_ZN39_INTERNAL_7edcef76_4_k_cu_9be04230_71284cuda3std6ranges3__45__cpo4swapE,@object
	.size		_ZN39_INTERNAL_7edcef76_4_k_cu_9be04230_71284cuda3std6ranges3__45__cpo4swapE,(.L_10 - _ZN39_INTERNAL_7edcef76_4_k_cu_9be04230_71284cuda3std6ranges3__45__cpo4swapE)
_ZN39_INTERNAL_7edcef76_4_k_cu_9be04230_71284cuda3std6ranges3__45__cpo4swapE:
	.zero		1
.L_10:


//--------------------- .nv.constant0._ZN7cutlass13device_kernelINS_4gemm6kernel13GemmUniversalIN4cute5tupleIJiiiiEEENS1_10collective13CollectiveMmaINS1_35MainloopSm100TmaUmmaWarpSpecializedILi5ELi2ELi4ENS5_IJNS4_1CILi2EEESB_NSA_ILi1EEEEEEEENS5_IJNSA_ILi256EEENSA_ILi128EEENSA_ILi32EEEEEENS_6half_tENS5_IJlSC_lEEESJ_SK_NS4_8TiledMMAINS4_8MMA_AtomIJNS4_26SM100_MMA_F16BF16_2x1SM_SSISJ_SJ_fLi256ELi128ELNS4_4UMMA5MajorE0ELSP_0ELNSO_7ScaleInE0ELSQ_0EEEEEENS4_6LayoutINS5_IJSC_SC_SC_EEENS5_IJNSA_ILi0EEESV_SV_EEEEENS5_IJNS4_10UnderscoreESY_SY_EEEEENS4_28SM100_TMA_2SM_LOAD_MULTICASTENS4_14ComposedLayoutINS4_7SwizzleILi2ELi4ELi3EEENS4_18smem_ptr_flag_bitsILi16EEENST_INS5_IJNSA_ILi8EEESH_EEENS5_IJSH_SC_EEEEEEEvNS4_8identityENS4_18SM100_TMA_2SM_LOADES1B_vS1C_EENS_8epilogue10collective18CollectiveEpilogueINS1F_23Sm100TmaWarpSpecializedILi4ELi2ELi32ELb1ELb0EEEJNS5_IJSG_SG_SH_EEENS5_IJNST_ISG_SC_EENST_ISH_SC_EEEEESJ_SK_SJ_SK_NS1F_6fusion15FusionCallbacksIS1J_NS1O_17LinearCombinationISJ_fSJ_fLNS_15FloatRoundStyleE2EEES1K_S1N_JEEENS4_5SM1004TMEM4LOAD26SM100_TMEM_LOAD_32dp32b32xENS4_13SM90_TMA_LOADES1B_NS4_39AutoVectorizingCopyWithAssumedAlignmentILi128EEENS4_14SM90_TMA_STOREES1B_S20_S20_EEEvvEEEEvNT_6ParamsE --------------------------
	.section	.nv.constant0._ZN7cutlass13device_kernelINS_4gemm6kernel13GemmUniversalIN4cute5tupleIJiiiiEEENS1_10collective13CollectiveMmaINS1_35MainloopSm100TmaUmmaWarpSpecializedILi5ELi2ELi4ENS5_IJNS4_1CILi2EEESB_NSA_ILi1EEEEEEEENS5_IJNSA_ILi256EEENSA_ILi128EEENSA_ILi32EEEEEENS_6half_tENS5_IJlSC_lEEESJ_SK_NS4_8TiledMMAINS4_8MMA_AtomIJNS4_26SM100_MMA_F16BF16_2x1SM_SSISJ_SJ_fLi256ELi128ELNS4_4UMMA5MajorE0ELSP_0ELNSO_7ScaleInE0ELSQ_0EEEEEENS4_6LayoutINS5_IJSC_SC_SC_EEENS5_IJNSA_ILi0EEESV_SV_EEEEENS5_IJNS4_10UnderscoreESY_SY_EEEEENS4_28SM100_TMA_2SM_LOAD_MULTICASTENS4_14ComposedLayoutINS4_7SwizzleILi2ELi4ELi3EEENS4_18smem_ptr_flag_bitsILi16EEENST_INS5_IJNSA_ILi8EEESH_EEENS5_IJSH_SC_EEEEEEEvNS4_8identityENS4_18SM100_TMA_2SM_LOADES1B_vS1C_EENS_8epilogue10collective18CollectiveEpilogueINS1F_23Sm100TmaWarpSpecializedILi4ELi2ELi32ELb1ELb0EEEJNS5_IJSG_SG_SH_EEENS5_IJNST_ISG_SC_EENST_ISH_SC_EEEEESJ_SK_SJ_SK_NS1F_6fusion15FusionCallbacksIS1J_NS1O_17LinearCombinationISJ_fSJ_fLNS_15FloatRoundStyleE2EEES1K_S1N_JEEENS4_5SM1004TMEM4LOAD26SM100_TMEM_LOAD_32dp32b32xENS4_13SM90_TMA_LOADES1B_NS4_39AutoVectorizingCopyWithAssumedAlignmentILi128EEENS4_14SM90_TMA_STOREES1B_S20_S20_EEEvvEEEEvNT_6ParamsE,"a",@progbits
	.sectionflags	@""
	.align	4
.nv.constant0._ZN7cutlass13device_kernelINS_4gemm6kernel13GemmUniversalIN4cute5tupleIJiiiiEEENS1_10collective13CollectiveMmaINS1_35MainloopSm100TmaUmmaWarpSpecializedILi5ELi2ELi4ENS5_IJNS4_1CILi2EEESB_NSA_ILi1EEEEEEEENS5_IJNSA_ILi256EEENSA_ILi128EEENSA_ILi32EEEEEENS_6half_tENS5_IJlSC_lEEESJ_SK_NS4_8TiledMMAINS4_8MMA_AtomIJNS4_26SM100_MMA_F16BF16_2x1SM_SSISJ_SJ_fLi256ELi128ELNS4_4UMMA5MajorE0ELSP_0ELNSO_7ScaleInE0ELSQ_0EEEEEENS4_6LayoutINS5_IJSC_SC_SC_EEENS5_IJNSA_ILi0EEESV_SV_EEEEENS5_IJNS4_10UnderscoreESY_SY_EEEEENS4_28SM100_TMA_2SM_LOAD_MULTICASTENS4_14ComposedLayoutINS4_7SwizzleILi2ELi4ELi3EEENS4_18smem_ptr_flag_bitsILi16EEENST_INS5_IJNSA_ILi8EEESH_EEENS5_IJSH_SC_EEEEEEEvNS4_8identityENS4_18SM100_TMA_2SM_LOADES1B_vS1C_EENS_8epilogue10collective18CollectiveEpilogueINS1F_23Sm100TmaWarpSpecializedILi4ELi2ELi32ELb1ELb0EEEJNS5_IJSG_SG_SH_EEENS5_IJNST_ISG_SC_EENST_ISH_SC_EEEEESJ_SK_SJ_SK_NS1F_6fusion15FusionCallbacksIS1J_NS1O_17LinearCombinationISJ_fSJ_fLNS_15FloatRoundStyleE2EEES1K_S1N_JEEENS4_5SM1004TMEM4LOAD26SM100_TMEM_LOAD_32dp32b32xENS4_13SM90_TMA_LOADES1B_NS4_39AutoVectorizingCopyWithAssumedAlignmentILi128EEENS4_14SM90_TMA_STOREES1B_S20_S20_EEEvvEEEEvNT_6ParamsE:
	.zero		2944


//--------------------- SYMBOLS --------------------------

	.type		.nv.reservedSmem.offset0,@object
	.size		.nv.reservedSmem.offset0,0x4
	.type		.nv.reservedSmem.cap,@object
	.size		.nv.reservedSmem.cap,0x4
	.type		__assertfail,@function
